// auto-generated by cutlass_sweep.gemm — config: {"arch": "sm_100", "cluster_m": 2, "cluster_n": 4, "dtype": "e5m2", "dtype_b": "e5m2", "layout": "nt", "stages": 0, "tile_k": 32, "tile_m": 64, "tile_n": 64}
#include "cutlass/cutlass.h"
#include "cutlass/gemm/collective/collective_builder.hpp"
#include "cutlass/gemm/device/gemm_universal_adapter.h"
#include "cutlass/gemm/kernel/gemm_universal.hpp"
#include "cutlass/epilogue/collective/collective_builder.hpp"

using ElemA = cutlass::float_e5m2_t;
using ElemB = cutlass::float_e5m2_t;
using ElemCD = cutlass::float_e5m2_t;
using Acc  = float;
using TileShape    = cute::Shape<cute::_64, cute::_64, cute::_32>;
using ClusterShape = cute::Shape<cute::_2, cute::_4, cute::_1>;

using CollectiveEpilogue = typename cutlass::epilogue::collective::CollectiveBuilder<
    cutlass::arch::Sm100, cutlass::arch::OpClassTensorOp,
    TileShape, ClusterShape,
    cutlass::epilogue::collective::EpilogueTileAuto,
    Acc, Acc,
    ElemCD, cutlass::layout::RowMajor, 128 / cutlass::sizeof_bits<ElemCD>::value,
    ElemCD, cutlass::layout::RowMajor, 128 / cutlass::sizeof_bits<ElemCD>::value,
    cutlass::epilogue::collective::EpilogueScheduleAuto
  >::CollectiveOp;

using CollectiveMainloop = typename cutlass::gemm::collective::CollectiveBuilder<
    cutlass::arch::Sm100, cutlass::arch::OpClassTensorOp,
    ElemA, cutlass::layout::RowMajor, 128 / cutlass::sizeof_bits<ElemA>::value,
    ElemB, cutlass::layout::ColumnMajor, 128 / cutlass::sizeof_bits<ElemB>::value,
    Acc,
    TileShape, ClusterShape,
    cutlass::gemm::collective::StageCountAutoCarveout<static_cast<int>(sizeof(typename CollectiveEpilogue::SharedStorage))>,
    cutlass::gemm::collective::KernelScheduleAuto
  >::CollectiveOp;

using GemmKernel = cutlass::gemm::kernel::GemmUniversal<
    cute::Shape<int,int,int,int>,
    CollectiveMainloop,
    CollectiveEpilogue
>;
using Gemm = cutlass::gemm::device::GemmUniversalAdapter<GemmKernel>;

// Force the device kernel symbol into the cubin without needing a host main.
auto* _anchor = &cutlass::device_kernel<GemmKernel>;


// ===== COMPILED SASS (sm_100a) =====

	.target	sm_100a

	.elftype	@"ET_EXEC"


//--------------------- .note.nv.tkinfo           --------------------------
	.section	.note.nv.tkinfo,"",@"SHT_NOTE"
	.sectionflags	@"SHF_NOTE_NV_TKINFO"
	.tkinfo
        /*0018*/ 	.word	0x00000002
        /*0030*/ 	.string	""
        /*0030*/ 	.string	"ptxas"
        /*0030*/ 	.string	"Cuda compilation tools, release 13.0, V13.0.88"
        /*0030*/ 	.string	"Build cuda_13.0.r13.0/compiler.36424714_0"
        /*0030*/ 	.string	"-arch sm_100a -m 64 "



//--------------------- .note.nv.cuinfo           --------------------------
	.section	.note.nv.cuinfo,"",@"SHT_NOTE"
	.sectionflags	@"SHF_NOTE_NV_CUINFO"
        /*0018*/ 	.short	0x0002
        /*001a*/ 	.short	0x0064
        /*001c*/ 	.short	0x0082
	.zero		2


//--------------------- .nv.info                  --------------------------
	.section	.nv.info,"",@"SHT_CUDA_INFO"
	.align	4


	//----- nvinfo : EIATTR_REGCOUNT
	.align		4
        /*0000*/ 	.byte	0x04, 0x2f
        /*0002*/ 	.short	(.L_19 - .L_18)
	.align		4
.L_18:
        /*0004*/ 	.word	index@(_ZN7cutlass13device_kernelINS_4gemm6kernel13GemmUniversalIN4cute5tupleIJiiiiEEENS1_10collective13CollectiveMmaINS1_35MainloopSm100TmaUmmaWarpSpecializedILi54ELi2ELi4ENS5_IJNS4_1CILi2EEENSA_ILi4EEENSA_ILi1EEEEEEEENS5_IJNSA_ILi64EEESG_NSA_ILi32EEEEEENS_12float_e5m2_tENS5_IJlSD_lEEESJ_SK_NS4_8TiledMMAINS4_8MMA_AtomIJNS4_10MMA_TraitsINS4_19SM100_MMA_F8F6F4_SSEJSJ_SJ_fSG_SG_NS4_17integral_constantINS4_4UMMA5MajorELSR_0EEESS_NSP_INSQ_7ScaleInELST_0EEESU_EEEEEENS4_6LayoutINS5_IJSD_SD_SD_EEENS5_IJNSA_ILi0EEESZ_SZ_EEEEENS5_IJNS4_10UnderscoreES12_S12_EEEEENS4_23SM90_TMA_LOAD_MULTICASTENS4_14ComposedLayoutINS4_7SwizzleILi1ELi4ELi3EEENS4_18smem_ptr_flag_bitsILi8EEENSX_INS5_IJNSA_ILi8EEESH_EEENS5_IJSH_SD_EEEEEEEvNS4_8identityES15_S1F_vS1G_EENS_8epilogue10collective18CollectiveEpilogueINS1I_23Sm100TmaWarpSpecializedILi1ELi1ELi32ELb0ELb0EEEJSI_NS5_IJNSX_ISG_SD_EES1N_EEESJ_SK_SJ_SK_NS1I_6fusion15FusionCallbacksIS1M_NS1P_17LinearCombinationISJ_fSJ_fLNS_15FloatRoundStyleE2EEESI_S1O_JEEENS4_5SM1004TMEM4LOAD26SM100_TMEM_LOAD_16dp32b32xENS4_13SM90_TMA_LOADENS16_INS17_ILi2ELi4ELi3EEES1A_NSX_INS5_IJS1B_SG_EEENS5_IJSG_SD_EEEEEEENS4_39AutoVectorizingCopyWithAssumedAlignmentILi128EEENS4_14SM90_TMA_STOREES24_S26_S26_EEEvvEEEEvNT_6ParamsE)
        /*0008*/ 	.word	0x00000059


	//----- nvinfo : EIATTR_FRAME_SIZE
	.align		4
.L_19:
        /*000c*/ 	.byte	0x04, 0x11
        /*000e*/ 	.short	(.L_21 - .L_20)
	.align		4
.L_20:
        /*0010*/ 	.word	index@($__internal_2_$__cuda_sm10x_tcgen05_guardrail_trap_unallocated_columns_being_dealloced)
        /*0014*/ 	.word	0x00000000


	//----- nvinfo : EIATTR_FRAME_SIZE
	.align		4
.L_21:
        /*0018*/ 	.byte	0x04, 0x11
        /*001a*/ 	.short	(.L_23 - .L_22)
	.align		4
.L_22:
        /*001c*/ 	.word	index@($__internal_1_$__cuda_sm10x_tcgen05_guardrail_trap_phase_invalid_during_alloc)
        /*0020*/ 	.word	0x00000000


	//----- nvinfo : EIATTR_FRAME_SIZE
	.align		4
.L_23:
        /*0024*/ 	.byte	0x04, 0x11
        /*0026*/ 	.short	(.L_25 - .L_24)
	.align		4
.L_24:
        /*0028*/ 	.word	index@($__internal_0_$__cuda_sm10x_tcgen05_guardrail_trap_col_being_dealloced_not_returned_by_alloc)
        /*002c*/ 	.word	0x00000000


	//----- nvinfo : EIATTR_FRAME_SIZE
	.align		4
.L_25:
        /*0030*/ 	.byte	0x04, 0x11
        /*0032*/ 	.short	(.L_27 - .L_26)
	.align		4
.L_26:
        /*0034*/ 	.word	index@(_ZN7cutlass13device_kernelINS_4gemm6kernel13GemmUniversalIN4cute5tupleIJiiiiEEENS1_10collective13CollectiveMmaINS1_35MainloopSm100TmaUmmaWarpSpecializedILi54ELi2ELi4ENS5_IJNS4_1CILi2EEENSA_ILi4EEENSA_ILi1EEEEEEEENS5_IJNSA_ILi64EEESG_NSA_ILi32EEEEEENS_12float_e5m2_tENS5_IJlSD_lEEESJ_SK_NS4_8TiledMMAINS4_8MMA_AtomIJNS4_10MMA_TraitsINS4_19SM100_MMA_F8F6F4_SSEJSJ_SJ_fSG_SG_NS4_17integral_constantINS4_4UMMA5MajorELSR_0EEESS_NSP_INSQ_7ScaleInELST_0EEESU_EEEEEENS4_6LayoutINS5_IJSD_SD_SD_EEENS5_IJNSA_ILi0EEESZ_SZ_EEEEENS5_IJNS4_10UnderscoreES12_S12_EEEEENS4_23SM90_TMA_LOAD_MULTICASTENS4_14ComposedLayoutINS4_7SwizzleILi1ELi4ELi3EEENS4_18smem_ptr_flag_bitsILi8EEENSX_INS5_IJNSA_ILi8EEESH_EEENS5_IJSH_SD_EEEEEEEvNS4_8identityES15_S1F_vS1G_EENS_8epilogue10collective18CollectiveEpilogueINS1I_23Sm100TmaWarpSpecializedILi1ELi1ELi32ELb0ELb0EEEJSI_NS5_IJNSX_ISG_SD_EES1N_EEESJ_SK_SJ_SK_NS1I_6fusion15FusionCallbacksIS1M_NS1P_17LinearCombinationISJ_fSJ_fLNS_15FloatRoundStyleE2EEESI_S1O_JEEENS4_5SM1004TMEM4LOAD26SM100_TMEM_LOAD_16dp32b32xENS4_13SM90_TMA_LOADENS16_INS17_ILi2ELi4ELi3EEES1A_NSX_INS5_IJS1B_SG_EEENS5_IJSG_SD_EEEEEEENS4_39AutoVectorizingCopyWithAssumedAlignmentILi128EEENS4_14SM90_TMA_STOREES24_S26_S26_EEEvvEEEEvNT_6ParamsE)
        /*0038*/ 	.word	0x00000000


	//----- nvinfo : EIATTR_MIN_STACK_SIZE
	.align		4
.L_27:
        /*003c*/ 	.byte	0x04, 0x12
        /*003e*/ 	.short	(.L_29 - .L_28)
	.align		4
.L_28:
        /*0040*/ 	.word	index@(_ZN7cutlass13device_kernelINS_4gemm6kernel13GemmUniversalIN4cute5tupleIJiiiiEEENS1_10collective13CollectiveMmaINS1_35MainloopSm100TmaUmmaWarpSpecializedILi54ELi2ELi4ENS5_IJNS4_1CILi2EEENSA_ILi4EEENSA_ILi1EEEEEEEENS5_IJNSA_ILi64EEESG_NSA_ILi32EEEEEENS_12float_e5m2_tENS5_IJlSD_lEEESJ_SK_NS4_8TiledMMAINS4_8MMA_AtomIJNS4_10MMA_TraitsINS4_19SM100_MMA_F8F6F4_SSEJSJ_SJ_fSG_SG_NS4_17integral_constantINS4_4UMMA5MajorELSR_0EEESS_NSP_INSQ_7ScaleInELST_0EEESU_EEEEEENS4_6LayoutINS5_IJSD_SD_SD_EEENS5_IJNSA_ILi0EEESZ_SZ_EEEEENS5_IJNS4_10UnderscoreES12_S12_EEEEENS4_23SM90_TMA_LOAD_MULTICASTENS4_14ComposedLayoutINS4_7SwizzleILi1ELi4ELi3EEENS4_18smem_ptr_flag_bitsILi8EEENSX_INS5_IJNSA_ILi8EEESH_EEENS5_IJSH_SD_EEEEEEEvNS4_8identityES15_S1F_vS1G_EENS_8epilogue10collective18CollectiveEpilogueINS1I_23Sm100TmaWarpSpecializedILi1ELi1ELi32ELb0ELb0EEEJSI_NS5_IJNSX_ISG_SD_EES1N_EEESJ_SK_SJ_SK_NS1I_6fusion15FusionCallbacksIS1M_NS1P_17LinearCombinationISJ_fSJ_fLNS_15FloatRoundStyleE2EEESI_S1O_JEEENS4_5SM1004TMEM4LOAD26SM100_TMEM_LOAD_16dp32b32xENS4_13SM90_TMA_LOADENS16_INS17_ILi2ELi4ELi3EEES1A_NSX_INS5_IJS1B_SG_EEENS5_IJSG_SD_EEEEEEENS4_39AutoVectorizingCopyWithAssumedAlignmentILi128EEENS4_14SM90_TMA_STOREES24_S26_S26_EEEvvEEEEvNT_6ParamsE)
        /*0044*/ 	.word	0x00000000
.L_29:


//--------------------- .nv.compat                --------------------------
	.section	.nv.compat,"",@"SHT_CUDA_COMPAT_INFO"
	.align	4
        /*0000*/ 	.byte	0x02, 0x09, 0x01, 0x00, 0x02, 0x02, 0x02, 0x00, 0x02, 0x05, 0x05, 0x00, 0x03, 0x07, 0x01, 0x01
        /*0010*/ 	.byte	0x02, 0x03, 0x01, 0x00, 0x02, 0x06, 0x01, 0x00, 0x04, 0x0b, 0x08, 0x00, 0x09, 0x00, 0x00, 0x00
        /*0020*/ 	.byte	0x00, 0x00, 0x00, 0x00


//--------------------- .nv.info._ZN7cutlass13device_kernelINS_4gemm6kernel13GemmUniversalIN4cute5tupleIJiiiiEEENS1_10collective13CollectiveMmaINS1_35MainloopSm100TmaUmmaWarpSpecializedILi54ELi2ELi4ENS5_IJNS4_1CILi2EEENSA_ILi4EEENSA_ILi1EEEEEEEENS5_IJNSA_ILi64EEESG_NSA_ILi32EEEEEENS_12float_e5m2_tENS5_IJlSD_lEEESJ_SK_NS4_8TiledMMAINS4_8MMA_AtomIJNS4_10MMA_TraitsINS4_19SM100_MMA_F8F6F4_SSEJSJ_SJ_fSG_SG_NS4_17integral_constantINS4_4UMMA5MajorELSR_0EEESS_NSP_INSQ_7ScaleInELST_0EEESU_EEEEEENS4_6LayoutINS5_IJSD_SD_SD_EEENS5_IJNSA_ILi0EEESZ_SZ_EEEEENS5_IJNS4_10UnderscoreES12_S12_EEEEENS4_23SM90_TMA_LOAD_MULTICASTENS4_14ComposedLayoutINS4_7SwizzleILi1ELi4ELi3EEENS4_18smem_ptr_flag_bitsILi8EEENSX_INS5_IJNSA_ILi8EEESH_EEENS5_IJSH_SD_EEEEEEEvNS4_8identityES15_S1F_vS1G_EENS_8epilogue10collective18CollectiveEpilogueINS1I_23Sm100TmaWarpSpecializedILi1ELi1ELi32ELb0ELb0EEEJSI_NS5_IJNSX_ISG_SD_EES1N_EEESJ_SK_SJ_SK_NS1I_6fusion15FusionCallbacksIS1M_NS1P_17LinearCombinationISJ_fSJ_fLNS_15FloatRoundStyleE2EEESI_S1O_JEEENS4_5SM1004TMEM4LOAD26SM100_TMEM_LOAD_16dp32b32xENS4_13SM90_TMA_LOADENS16_INS17_ILi2ELi4ELi3EEES1A_NSX_INS5_IJS1B_SG_EEENS5_IJSG_SD_EEEEEEENS4_39AutoVectorizingCopyWithAssumedAlignmentILi128EEENS4_14SM90_TMA_STOREES24_S26_S26_EEEvvEEEEvNT_6ParamsE --------------------------
	.section	.nv.info._ZN7cutlass13device_kernelINS_4gemm6kernel13GemmUniversalIN4cute5tupleIJiiiiEEENS1_10collective13CollectiveMmaINS1_35MainloopSm100TmaUmmaWarpSpecializedILi54ELi2ELi4ENS5_IJNS4_1CILi2EEENSA_ILi4EEENSA_ILi1EEEEEEEENS5_IJNSA_ILi64EEESG_NSA_ILi32EEEEEENS_12float_e5m2_tENS5_IJlSD_lEEESJ_SK_NS4_8TiledMMAINS4_8MMA_AtomIJNS4_10MMA_TraitsINS4_19SM100_MMA_F8F6F4_SSEJSJ_SJ_fSG_SG_NS4_17integral_constantINS4_4UMMA5MajorELSR_0EEESS_NSP_INSQ_7ScaleInELST_0EEESU_EEEEEENS4_6LayoutINS5_IJSD_SD_SD_EEENS5_IJNSA_ILi0EEESZ_SZ_EEEEENS5_IJNS4_10UnderscoreES12_S12_EEEEENS4_23SM90_TMA_LOAD_MULTICASTENS4_14ComposedLayoutINS4_7SwizzleILi1ELi4ELi3EEENS4_18smem_ptr_flag_bitsILi8EEENSX_INS5_IJNSA_ILi8EEESH_EEENS5_IJSH_SD_EEEEEEEvNS4_8identityES15_S1F_vS1G_EENS_8epilogue10collective18CollectiveEpilogueINS1I_23Sm100TmaWarpSpecializedILi1ELi1ELi32ELb0ELb0EEEJSI_NS5_IJNSX_ISG_SD_EES1N_EEESJ_SK_SJ_SK_NS1I_6fusion15FusionCallbacksIS1M_NS1P_17LinearCombinationISJ_fSJ_fLNS_15FloatRoundStyleE2EEESI_S1O_JEEENS4_5SM1004TMEM4LOAD26SM100_TMEM_LOAD_16dp32b32xENS4_13SM90_TMA_LOADENS16_INS17_ILi2ELi4ELi3EEES1A_NSX_INS5_IJS1B_SG_EEENS5_IJSG_SD_EEEEEEENS4_39AutoVectorizingCopyWithAssumedAlignmentILi128EEENS4_14SM90_TMA_STOREES24_S26_S26_EEEvvEEEEvNT_6ParamsE,"",@"SHT_CUDA_INFO"
	.sectionflags	@""
	.align	4


	//----- nvinfo : EIATTR_CUDA_API_VERSION
	.align		4
        /*0000*/ 	.byte	0x04, 0x37
        /*0002*/ 	.short	(.L_31 - .L_30)
.L_30:
        /*0004*/ 	.word	0x00000082


	//----- nvinfo : EIATTR_KPARAM_INFO
	.align		4
.L_31:
        /*0008*/ 	.byte	0x04, 0x17
        /*000a*/ 	.short	(.L_33 - .L_32)
.L_32:
        /*000c*/ 	.word	0x00000000
        /*0010*/ 	.short	0x0000
        /*0012*/ 	.short	0x0000
        /*0014*/ 	.byte	0x00, 0xf0, 0x01, 0x20


	//----- nvinfo : EIATTR_AT_ENTRY_FRAGMENTS
	.align		4
.L_33:
        /*0018*/ 	.byte	0x04, 0x4f
        /*001a*/ 	.short	(.L_35 - .L_34)


	//   ....[0]....
.L_34:
        /*001c*/ 	.word	0x00000006


	//----- nvinfo : EIATTR_RESERVED_SMEM_USED
	.align		4
.L_35:
        /*0020*/ 	.byte	0x01, 0x41
	.zero		2


	//----- nvinfo : EIATTR_SPARSE_MMA_MASK
	.align		4
        /*0024*/ 	.byte	0x03, 0x50
        /*0026*/ 	.short	0x0000


	//----- nvinfo : EIATTR_TCGEN05_1CTA_USED
	.align		4
        /*0028*/ 	.byte	0x01, 0x51
	.zero		2


	//----- nvinfo : EIATTR_MAXREG_COUNT
	.align		4
        /*002c*/ 	.byte	0x03, 0x1b
        /*002e*/ 	.short	0x00ff


	//----- nvinfo : EIATTR_NUM_BARRIERS
	.align		4
        /*0030*/ 	.byte	0x02, 0x4c
        /*0032*/ 	.byte	0x07
	.zero		1


	//----- nvinfo : EIATTR_EXTERNS
	.align		4
        /*0034*/ 	.byte	0x04, 0x0f
        /*0036*/ 	.short	(.L_37 - .L_36)


	//   ....[0]....
	.align		4
.L_36:
        /*0038*/ 	.word	index@(__assertfail)


	//----- nvinfo : EIATTR_MERCURY_ISA_VERSION
	.align		4
.L_37:
        /*003c*/ 	.byte	0x03, 0x5f
        /*003e*/ 	.short	0x0101


	//----- nvinfo : EIATTR_INT_WARP_WIDE_INSTR_OFFSETS
	.align		4
        /*0040*/ 	.byte	0x04, 0x31
        /*0042*/ 	.short	(.L_39 - .L_38)


	//   ....[0]....
.L_38:
        /*0044*/ 	.word	0x00005ec0


	//   ....[1]....
        /*0048*/ 	.word	0x00005ef0


	//   ....[2]....
        /*004c*/ 	.word	0x00005f40


	//   ....[3]....
        /*0050*/ 	.word	0x000069d0


	//   ....[4]....
        /*0054*/ 	.word	0x00006a80


	//----- nvinfo : EIATTR_COOP_GROUP_MASK_REGIDS
	.align		4
.L_39:
        /*0058*/ 	.byte	0x04, 0x29
        /*005a*/ 	.short	(.L_41 - .L_40)


	//   ....[0]....
.L_40:
        /*005c*/ 	.word	0xffffffff


	//   ....[1]....
        /*0060*/ 	.word	0xffffffff


	//   ....[2]....
        /*0064*/ 	.word	0xffffffff


	//   ....[3]....
        /*0068*/ 	.word	0xffffffff


	//   ....[4]....
        /*006c*/ 	.word	0xffffffff


	//   ....[5]....
        /*0070*/ 	.word	0xffffffff


	//   ....[6]....
        /*0074*/ 	.word	0xffffffff


	//   ....[7]....
        /*0078*/ 	.word	0xffffffff


	//   ....[8]....
        /*007c*/ 	.word	0xffffffff


	//   ....[9]....
        /*0080*/ 	.word	0xffffffff


	//   ....[10]....
        /*0084*/ 	.word	0xffffffff


	//   ....[11]....
        /*0088*/ 	.word	0xffffffff


	//   ....[12]....
        /*008c*/ 	.word	0xffffffff


	//   ....[13]....
        /*0090*/ 	.word	0xffffffff


	//----- nvinfo : EIATTR_COOP_GROUP_INSTR_OFFSETS
	.align		4
.L_41:
        /*0094*/ 	.byte	0x04, 0x28
        /*0096*/ 	.short	(.L_43 - .L_42)


	//   ....[0]....
.L_42:
        /*0098*/ 	.word	0x00000090


	//   ....[1]....
        /*009c*/ 	.word	0x000004d0


	//   ....[2]....
        /*00a0*/ 	.word	0x00000cf0


	//   ....[3]....
        /*00a4*/ 	.word	0x00000e30


	//   ....[4]....
        /*00a8*/ 	.word	0x00000f30


	//   ....[5]....
        /*00ac*/ 	.word	0x000010a0


	//   ....[6]....
        /*00b0*/ 	.word	0x00001240


	//   ....[7]....
        /*00b4*/ 	.word	0x00001400


	//   ....[8]....
        /*00b8*/ 	.word	0x000027d0


	//   ....[9]....
        /*00bc*/ 	.word	0x00005210


	//   ....[10]....
        /*00c0*/ 	.word	0x00005420


	//   ....[11]....
        /*00c4*/ 	.word	0x00005450


	//   ....[12]....
        /*00c8*/ 	.word	0x00005db0


	//   ....[13]....
        /*00cc*/ 	.word	0x00005fe0


	//----- nvinfo : EIATTR_VRC_CTA_INIT_COUNT
	.align		4
.L_43:
        /*00d0*/ 	.byte	0x02, 0x4a
        /*00d2*/ 	.byte	0x80
	.zero		1


	//----- nvinfo : EIATTR_SYSCALL_OFFSETS
	.align		4
        /*00d4*/ 	.byte	0x04, 0x46
        /*00d6*/ 	.short	(.L_45 - .L_44)


	//   ....[0]....
.L_44:
        /*00d8*/ 	.word	0x00007550


	//   ....[1]....
        /*00dc*/ 	.word	0x00007690


	//   ....[2]....
        /*00e0*/ 	.word	0x00007e00


	//----- nvinfo : EIATTR_MBARRIER_INSTR_OFFSETS
	.align		4
.L_45:
        /*00e4*/ 	.byte	0x04, 0x39
        /*00e6*/ 	.short	(.L_47 - .L_46)


	//   ....[0]....
.L_46:
        /*00e8*/ 	.word	0x00000610
        /*00ec*/ 	.word	0x000000ff
        /*00f0*/ 	.word	0x00000000
        /*00f4*/ 	.short	0x0100
        /*00f6*/ 	.byte	0x06
	.zero		1


	//   ....[1]....
        /*00f8*/ 	.word	0x00000620
        /*00fc*/ 	.word	0x000000ff
        /*0100*/ 	.word	0x000001b0
        /*0104*/ 	.short	0x0100
        /*0106*/ 	.byte	0x06
	.zero		1


	//   ....[2]....
        /*0108*/ 	.word	0x00000630
        /*010c*/ 	.word	0x000000ff
        /*0110*/ 	.word	0x00000008
        /*0114*/ 	.short	0x0100
        /*0116*/ 	.byte	0x06
	.zero		1


	//   ....[3]....
        /*0118*/ 	.word	0x00000640
        /*011c*/ 	.word	0x000000ff
        /*0120*/ 	.word	0x000001b8
        /*0124*/ 	.short	0x0100
        /*0126*/ 	.byte	0x06
	.zero		1


	//   ....[4]....
        /*0128*/ 	.word	0x00000650
        /*012c*/ 	.word	0x000000ff
        /*0130*/ 	.word	0x00000010
        /*0134*/ 	.short	0x0100
        /*0136*/ 	.byte	0x06
	.zero		1


	//   ....[5]....
        /*0138*/ 	.word	0x00000660
        /*013c*/ 	.word	0x000000ff
        /*0140*/ 	.word	0x000001c0
        /*0144*/ 	.short	0x0100
        /*0146*/ 	.byte	0x06
	.zero		1


	//   ....[6]....
        /*0148*/ 	.word	0x00000670
        /*014c*/ 	.word	0x000000ff
        /*0150*/ 	.word	0x00000018
        /*0154*/ 	.short	0x0100
        /*0156*/ 	.byte	0x06
	.zero		1


	//   ....[7]....
        /*0158*/ 	.word	0x00000680
        /*015c*/ 	.word	0x000000ff
        /*0160*/ 	.word	0x000001c8
        /*0164*/ 	.short	0x0100
        /*0166*/ 	.byte	0x06
	.zero		1


	//   ....[8]....
        /*0168*/ 	.word	0x00000690
        /*016c*/ 	.word	0x000000ff
        /*0170*/ 	.word	0x00000020
        /*0174*/ 	.short	0x0100
        /*0176*/ 	.byte	0x06
	.zero		1


	//   ....[9]....
        /*0178*/ 	.word	0x000006a0
        /*017c*/ 	.word	0x000000ff
        /*0180*/ 	.word	0x000001d0
        /*0184*/ 	.short	0x0100
        /*0186*/ 	.byte	0x06
	.zero		1


	//   ....[10]....
        /*0188*/ 	.word	0x000006b0
        /*018c*/ 	.word	0x000000ff
        /*0190*/ 	.word	0x00000028
        /*0194*/ 	.short	0x0100
        /*0196*/ 	.byte	0x06
	.zero		1


	//   ....[11]....
        /*0198*/ 	.word	0x000006c0
        /*019c*/ 	.word	0x000000ff
        /*01a0*/ 	.word	0x000001d8
        /*01a4*/ 	.short	0x0100
        /*01a6*/ 	.byte	0x06
	.zero		1


	//   ....[12]....
        /*01a8*/ 	.word	0x000006d0
        /*01ac*/ 	.word	0x000000ff
        /*01b0*/ 	.word	0x00000030
        /*01b4*/ 	.short	0x0100
        /*01b6*/ 	.byte	0x06
	.zero		1


	//   ....[13]....
        /*01b8*/ 	.word	0x000006e0
        /*01bc*/ 	.word	0x000000ff
        /*01c0*/ 	.word	0x000001e0
        /*01c4*/ 	.short	0x0100
        /*01c6*/ 	.byte	0x06
	.zero		1


	//   ....[14]....
        /*01c8*/ 	.word	0x000006f0
        /*01cc*/ 	.word	0x000000ff
        /*01d0*/ 	.word	0x00000038
        /*01d4*/ 	.short	0x0100
        /*01d6*/ 	.byte	0x06
	.zero		1


	//   ....[15]....
        /*01d8*/ 	.word	0x00000700
        /*01dc*/ 	.word	0x000000ff
        /*01e0*/ 	.word	0x000001e8
        /*01e4*/ 	.short	0x0100
        /*01e6*/ 	.byte	0x06
	.zero		1


	//   ....[16]....
        /*01e8*/ 	.word	0x00000710
        /*01ec*/ 	.word	0x000000ff
        /*01f0*/ 	.word	0x00000040
        /*01f4*/ 	.short	0x0100
        /*01f6*/ 	.byte	0x06
	.zero		1


	//   ....[17]....
        /*01f8*/ 	.word	0x00000720
        /*01fc*/ 	.word	0x000000ff
        /*0200*/ 	.word	0x000001f0
        /*0204*/ 	.short	0x0100
        /*0206*/ 	.byte	0x06
	.zero		1


	//   ....[18]....
        /*0208*/ 	.word	0x00000730
        /*020c*/ 	.word	0x000000ff
        /*0210*/ 	.word	0x00000048
        /*0214*/ 	.short	0x0100
        /*0216*/ 	.byte	0x06
	.zero		1


	//   ....[19]....
        /*0218*/ 	.word	0x00000740
        /*021c*/ 	.word	0x000000ff
        /*0220*/ 	.word	0x000001f8
        /*0224*/ 	.short	0x0100
        /*0226*/ 	.byte	0x06
	.zero		1


	//   ....[20]....
        /*0228*/ 	.word	0x00000750
        /*022c*/ 	.word	0x000000ff
        /*0230*/ 	.word	0x00000050
        /*0234*/ 	.short	0x0100
        /*0236*/ 	.byte	0x06
	.zero		1


	//   ....[21]....
        /*0238*/ 	.word	0x00000760
        /*023c*/ 	.word	0x000000ff
        /*0240*/ 	.word	0x00000200
        /*0244*/ 	.short	0x0100
        /*0246*/ 	.byte	0x06
	.zero		1


	//   ....[22]....
        /*0248*/ 	.word	0x00000770
        /*024c*/ 	.word	0x000000ff
        /*0250*/ 	.word	0x00000058
        /*0254*/ 	.short	0x0100
        /*0256*/ 	.byte	0x06
	.zero		1


	//   ....[23]....
        /*0258*/ 	.word	0x00000780
        /*025c*/ 	.word	0x000000ff
        /*0260*/ 	.word	0x00000208
        /*0264*/ 	.short	0x0100
        /*0266*/ 	.byte	0x06
	.zero		1


	//   ....[24]....
        /*0268*/ 	.word	0x00000790
        /*026c*/ 	.word	0x000000ff
        /*0270*/ 	.word	0x00000060
        /*0274*/ 	.short	0x0100
        /*0276*/ 	.byte	0x06
	.zero		1


	//   ....[25]....
        /*0278*/ 	.word	0x000007a0
        /*027c*/ 	.word	0x000000ff
        /*0280*/ 	.word	0x00000210
        /*0284*/ 	.short	0x0100
        /*0286*/ 	.byte	0x06
	.zero		1


	//   ....[26]....
        /*0288*/ 	.word	0x000007b0
        /*028c*/ 	.word	0x000000ff
        /*0290*/ 	.word	0x00000068
        /*0294*/ 	.short	0x0100
        /*0296*/ 	.byte	0x06
	.zero		1


	//   ....[27]....
        /*0298*/ 	.word	0x000007c0
        /*029c*/ 	.word	0x000000ff
        /*02a0*/ 	.word	0x00000218
        /*02a4*/ 	.short	0x0100
        /*02a6*/ 	.byte	0x06
	.zero		1


	//   ....[28]....
        /*02a8*/ 	.word	0x000007d0
        /*02ac*/ 	.word	0x000000ff
        /*02b0*/ 	.word	0x00000070
        /*02b4*/ 	.short	0x0100
        /*02b6*/ 	.byte	0x06
	.zero		1


	//   ....[29]....
        /*02b8*/ 	.word	0x000007e0
        /*02bc*/ 	.word	0x000000ff
        /*02c0*/ 	.word	0x00000220
        /*02c4*/ 	.short	0x0100
        /*02c6*/ 	.byte	0x06
	.zero		1


	//   ....[30]....
        /*02c8*/ 	.word	0x000007f0
        /*02cc*/ 	.word	0x000000ff
        /*02d0*/ 	.word	0x00000078
        /*02d4*/ 	.short	0x0100
        /*02d6*/ 	.byte	0x06
	.zero		1


	//   ....[31]....
        /*02d8*/ 	.word	0x00000800
        /*02dc*/ 	.word	0x000000ff
        /*02e0*/ 	.word	0x00000228
        /*02e4*/ 	.short	0x0100
        /*02e6*/ 	.byte	0x06
	.zero		1


	//   ....[32]....
        /*02e8*/ 	.word	0x00000810
        /*02ec*/ 	.word	0x000000ff
        /*02f0*/ 	.word	0x00000080
        /*02f4*/ 	.short	0x0100
        /*02f6*/ 	.byte	0x06
	.zero		1


	//   ....[33]....
        /*02f8*/ 	.word	0x00000820
        /*02fc*/ 	.word	0x000000ff
        /*0300*/ 	.word	0x00000230
        /*0304*/ 	.short	0x0100
        /*0306*/ 	.byte	0x06
	.zero		1


	//   ....[34]....
        /*0308*/ 	.word	0x00000830
        /*030c*/ 	.word	0x000000ff
        /*0310*/ 	.word	0x00000088
        /*0314*/ 	.short	0x0100
        /*0316*/ 	.byte	0x06
	.zero		1


	//   ....[35]....
        /*0318*/ 	.word	0x00000840
        /*031c*/ 	.word	0x000000ff
        /*0320*/ 	.word	0x00000238
        /*0324*/ 	.short	0x0100
        /*0326*/ 	.byte	0x06
	.zero		1


	//   ....[36]....
        /*0328*/ 	.word	0x00000850
        /*032c*/ 	.word	0x000000ff
        /*0330*/ 	.word	0x00000090
        /*0334*/ 	.short	0x0100
        /*0336*/ 	.byte	0x06
	.zero		1


	//   ....[37]....
        /*0338*/ 	.word	0x00000860
        /*033c*/ 	.word	0x000000ff
        /*0340*/ 	.word	0x00000240
        /*0344*/ 	.short	0x0100
        /*0346*/ 	.byte	0x06
	.zero		1


	//   ....[38]....
        /*0348*/ 	.word	0x00000870
        /*034c*/ 	.word	0x000000ff
        /*0350*/ 	.word	0x00000098
        /*0354*/ 	.short	0x0100
        /*0356*/ 	.byte	0x06
	.zero		1


	//   ....[39]....
        /*0358*/ 	.word	0x00000880
        /*035c*/ 	.word	0x000000ff
        /*0360*/ 	.word	0x00000248
        /*0364*/ 	.short	0x0100
        /*0366*/ 	.byte	0x06
	.zero		1


	//   ....[40]....
        /*0368*/ 	.word	0x00000890
        /*036c*/ 	.word	0x000000ff
        /*0370*/ 	.word	0x000000a0
        /*0374*/ 	.short	0x0100
        /*0376*/ 	.byte	0x06
	.zero		1


	//   ....[41]....
        /*0378*/ 	.word	0x000008a0
        /*037c*/ 	.word	0x000000ff
        /*0380*/ 	.word	0x00000250
        /*0384*/ 	.short	0x0100
        /*0386*/ 	.byte	0x06
	.zero		1


	//   ....[42]....
        /*0388*/ 	.word	0x000008b0
        /*038c*/ 	.word	0x000000ff
        /*0390*/ 	.word	0x000000a8
        /*0394*/ 	.short	0x0100
        /*0396*/ 	.byte	0x06
	.zero		1


	//   ....[43]....
        /*0398*/ 	.word	0x000008c0
        /*039c*/ 	.word	0x000000ff
        /*03a0*/ 	.word	0x00000258
        /*03a4*/ 	.short	0x0100
        /*03a6*/ 	.byte	0x06
	.zero		1


	//   ....[44]....
        /*03a8*/ 	.word	0x000008d0
        /*03ac*/ 	.word	0x000000ff
        /*03b0*/ 	.word	0x000000b0
        /*03b4*/ 	.short	0x0100
        /*03b6*/ 	.byte	0x06
	.zero		1


	//   ....[45]....
        /*03b8*/ 	.word	0x000008e0
        /*03bc*/ 	.word	0x000000ff
        /*03c0*/ 	.word	0x00000260
        /*03c4*/ 	.short	0x0100
        /*03c6*/ 	.byte	0x06
	.zero		1


	//   ....[46]....
        /*03c8*/ 	.word	0x000008f0
        /*03cc*/ 	.word	0x000000ff
        /*03d0*/ 	.word	0x000000b8
        /*03d4*/ 	.short	0x0100
        /*03d6*/ 	.byte	0x06
	.zero		1


	//   ....[47]....
        /*03d8*/ 	.word	0x00000900
        /*03dc*/ 	.word	0x000000ff
        /*03e0*/ 	.word	0x00000268
        /*03e4*/ 	.short	0x0100
        /*03e6*/ 	.byte	0x06
	.zero		1


	//   ....[48]....
        /*03e8*/ 	.word	0x00000910
        /*03ec*/ 	.word	0x000000ff
        /*03f0*/ 	.word	0x000000c0
        /*03f4*/ 	.short	0x0100
        /*03f6*/ 	.byte	0x06
	.zero		1


	//   ....[49]....
        /*03f8*/ 	.word	0x00000920
        /*03fc*/ 	.word	0x000000ff
        /*0400*/ 	.word	0x00000270
        /*0404*/ 	.short	0x0100
        /*0406*/ 	.byte	0x06
	.zero		1


	//   ....[50]....
        /*0408*/ 	.word	0x00000930
        /*040c*/ 	.word	0x000000ff
        /*0410*/ 	.word	0x000000c8
        /*0414*/ 	.short	0x0100
        /*0416*/ 	.byte	0x06
	.zero		1


	//   ....[51]....
        /*0418*/ 	.word	0x00000940
        /*041c*/ 	.word	0x000000ff
        /*0420*/ 	.word	0x00000278
        /*0424*/ 	.short	0x0100
        /*0426*/ 	.byte	0x06
	.zero		1


	//   ....[52]....
        /*0428*/ 	.word	0x00000950
        /*042c*/ 	.word	0x000000ff
        /*0430*/ 	.word	0x000000d0
        /*0434*/ 	.short	0x0100
        /*0436*/ 	.byte	0x06
	.zero		1


	//   ....[53]....
        /*0438*/ 	.word	0x00000960
        /*043c*/ 	.word	0x000000ff
        /*0440*/ 	.word	0x00000280
        /*0444*/ 	.short	0x0100
        /*0446*/ 	.byte	0x06
	.zero		1


	//   ....[54]....
        /*0448*/ 	.word	0x00000970
        /*044c*/ 	.word	0x000000ff
        /*0450*/ 	.word	0x000000d8
        /*0454*/ 	.short	0x0100
        /*0456*/ 	.byte	0x06
	.zero		1


	//   ....[55]....
        /*0458*/ 	.word	0x00000980
        /*045c*/ 	.word	0x000000ff
        /*0460*/ 	.word	0x00000288
        /*0464*/ 	.short	0x0100
        /*0466*/ 	.byte	0x06
	.zero		1


	//   ....[56]....
        /*0468*/ 	.word	0x00000990
        /*046c*/ 	.word	0x000000ff
        /*0470*/ 	.word	0x000000e0
        /*0474*/ 	.short	0x0100
        /*0476*/ 	.byte	0x06
	.zero		1


	//   ....[57]....
        /*0478*/ 	.word	0x000009a0
        /*047c*/ 	.word	0x000000ff
        /*0480*/ 	.word	0x00000290
        /*0484*/ 	.short	0x0100
        /*0486*/ 	.byte	0x06
	.zero		1


	//   ....[58]....
        /*0488*/ 	.word	0x000009b0
        /*048c*/ 	.word	0x000000ff
        /*0490*/ 	.word	0x000000e8
        /*0494*/ 	.short	0x0100
        /*0496*/ 	.byte	0x06
	.zero		1


	//   ....[59]....
        /*0498*/ 	.word	0x000009c0
        /*049c*/ 	.word	0x000000ff
        /*04a0*/ 	.word	0x00000298
        /*04a4*/ 	.short	0x0100
        /*04a6*/ 	.byte	0x06
	.zero		1


	//   ....[60]....
        /*04a8*/ 	.word	0x000009d0
        /*04ac*/ 	.word	0x000000ff
        /*04b0*/ 	.word	0x000000f0
        /*04b4*/ 	.short	0x0100
        /*04b6*/ 	.byte	0x06
	.zero		1


	//   ....[61]....
        /*04b8*/ 	.word	0x000009e0
        /*04bc*/ 	.word	0x000000ff
        /*04c0*/ 	.word	0x000002a0
        /*04c4*/ 	.short	0x0100
        /*04c6*/ 	.byte	0x06
	.zero		1


	//   ....[62]....
        /*04c8*/ 	.word	0x000009f0
        /*04cc*/ 	.word	0x000000ff
        /*04d0*/ 	.word	0x000000f8
        /*04d4*/ 	.short	0x0100
        /*04d6*/ 	.byte	0x06
	.zero		1


	//   ....[63]....
        /*04d8*/ 	.word	0x00000a00
        /*04dc*/ 	.word	0x000000ff
        /*04e0*/ 	.word	0x000002a8
        /*04e4*/ 	.short	0x0100
        /*04e6*/ 	.byte	0x06
	.zero		1


	//   ....[64]....
        /*04e8*/ 	.word	0x00000a10
        /*04ec*/ 	.word	0x000000ff
        /*04f0*/ 	.word	0x00000100
        /*04f4*/ 	.short	0x0100
        /*04f6*/ 	.byte	0x06
	.zero		1


	//   ....[65]....
        /*04f8*/ 	.word	0x00000a20
        /*04fc*/ 	.word	0x000000ff
        /*0500*/ 	.word	0x000002b0
        /*0504*/ 	.short	0x0100
        /*0506*/ 	.byte	0x06
	.zero		1


	//   ....[66]....
        /*0508*/ 	.word	0x00000a30
        /*050c*/ 	.word	0x000000ff
        /*0510*/ 	.word	0x00000108
        /*0514*/ 	.short	0x0100
        /*0516*/ 	.byte	0x06
	.zero		1


	//   ....[67]....
        /*0518*/ 	.word	0x00000a40
        /*051c*/ 	.word	0x000000ff
        /*0520*/ 	.word	0x000002b8
        /*0524*/ 	.short	0x0100
        /*0526*/ 	.byte	0x06
	.zero		1


	//   ....[68]....
        /*0528*/ 	.word	0x00000a50
        /*052c*/ 	.word	0x000000ff
        /*0530*/ 	.word	0x00000110
        /*0534*/ 	.short	0x0100
        /*0536*/ 	.byte	0x06
	.zero		1


	//   ....[69]....
        /*0538*/ 	.word	0x00000a60
        /*053c*/ 	.word	0x000000ff
        /*0540*/ 	.word	0x000002c0
        /*0544*/ 	.short	0x0100
        /*0546*/ 	.byte	0x06
	.zero		1


	//   ....[70]....
        /*0548*/ 	.word	0x00000a70
        /*054c*/ 	.word	0x000000ff
        /*0550*/ 	.word	0x00000118
        /*0554*/ 	.short	0x0100
        /*0556*/ 	.byte	0x06
	.zero		1


	//   ....[71]....
        /*0558*/ 	.word	0x00000a80
        /*055c*/ 	.word	0x000000ff
        /*0560*/ 	.word	0x000002c8
        /*0564*/ 	.short	0x0100
        /*0566*/ 	.byte	0x06
	.zero		1


	//   ....[72]....
        /*0568*/ 	.word	0x00000a90
        /*056c*/ 	.word	0x000000ff
        /*0570*/ 	.word	0x00000120
        /*0574*/ 	.short	0x0100
        /*0576*/ 	.byte	0x06
	.zero		1


	//   ....[73]....
        /*0578*/ 	.word	0x00000aa0
        /*057c*/ 	.word	0x000000ff
        /*0580*/ 	.word	0x000002d0
        /*0584*/ 	.short	0x0100
        /*0586*/ 	.byte	0x06
	.zero		1


	//   ....[74]....
        /*0588*/ 	.word	0x00000ab0
        /*058c*/ 	.word	0x000000ff
        /*0590*/ 	.word	0x00000128
        /*0594*/ 	.short	0x0100
        /*0596*/ 	.byte	0x06
	.zero		1


	//   ....[75]....
        /*0598*/ 	.word	0x00000ac0
        /*059c*/ 	.word	0x000000ff
        /*05a0*/ 	.word	0x000002d8
        /*05a4*/ 	.short	0x0100
        /*05a6*/ 	.byte	0x06
	.zero		1


	//   ....[76]....
        /*05a8*/ 	.word	0x00000ad0
        /*05ac*/ 	.word	0x000000ff
        /*05b0*/ 	.word	0x00000130
        /*05b4*/ 	.short	0x0100
        /*05b6*/ 	.byte	0x06
	.zero		1


	//   ....[77]....
        /*05b8*/ 	.word	0x00000ae0
        /*05bc*/ 	.word	0x000000ff
        /*05c0*/ 	.word	0x000002e0
        /*05c4*/ 	.short	0x0100
        /*05c6*/ 	.byte	0x06
	.zero		1


	//   ....[78]....
        /*05c8*/ 	.word	0x00000af0
        /*05cc*/ 	.word	0x000000ff
        /*05d0*/ 	.word	0x00000138
        /*05d4*/ 	.short	0x0100
        /*05d6*/ 	.byte	0x06
	.zero		1


	//   ....[79]....
        /*05d8*/ 	.word	0x00000b00
        /*05dc*/ 	.word	0x000000ff
        /*05e0*/ 	.word	0x000002e8
        /*05e4*/ 	.short	0x0100
        /*05e6*/ 	.byte	0x06
	.zero		1


	//   ....[80]....
        /*05e8*/ 	.word	0x00000b10
        /*05ec*/ 	.word	0x000000ff
        /*05f0*/ 	.word	0x00000140
        /*05f4*/ 	.short	0x0100
        /*05f6*/ 	.byte	0x06
	.zero		1


	//   ....[81]....
        /*05f8*/ 	.word	0x00000b20
        /*05fc*/ 	.word	0x000000ff
        /*0600*/ 	.word	0x000002f0
        /*0604*/ 	.short	0x0100
        /*0606*/ 	.byte	0x06
	.zero		1


	//   ....[82]....
        /*0608*/ 	.word	0x00000b30
        /*060c*/ 	.word	0x000000ff
        /*0610*/ 	.word	0x00000148
        /*0614*/ 	.short	0x0100
        /*0616*/ 	.byte	0x06
	.zero		1


	//   ....[83]....
        /*0618*/ 	.word	0x00000b40
        /*061c*/ 	.word	0x000000ff
        /*0620*/ 	.word	0x000002f8
        /*0624*/ 	.short	0x0100
        /*0626*/ 	.byte	0x06
	.zero		1


	//   ....[84]....
        /*0628*/ 	.word	0x00000b50
        /*062c*/ 	.word	0x000000ff
        /*0630*/ 	.word	0x00000150
        /*0634*/ 	.short	0x0100
        /*0636*/ 	.byte	0x06
	.zero		1


	//   ....[85]....
        /*0638*/ 	.word	0x00000b60
        /*063c*/ 	.word	0x000000ff
        /*0640*/ 	.word	0x00000300
        /*0644*/ 	.short	0x0100
        /*0646*/ 	.byte	0x06
	.zero		1


	//   ....[86]....
        /*0648*/ 	.word	0x00000b70
        /*064c*/ 	.word	0x000000ff
        /*0650*/ 	.word	0x00000158
        /*0654*/ 	.short	0x0100
        /*0656*/ 	.byte	0x06
	.zero		1


	//   ....[87]....
        /*0658*/ 	.word	0x00000b80
        /*065c*/ 	.word	0x000000ff
        /*0660*/ 	.word	0x00000308
        /*0664*/ 	.short	0x0100
        /*0666*/ 	.byte	0x06
	.zero		1


	//   ....[88]....
        /*0668*/ 	.word	0x00000b90
        /*066c*/ 	.word	0x000000ff
        /*0670*/ 	.word	0x00000160
        /*0674*/ 	.short	0x0100
        /*0676*/ 	.byte	0x06
	.zero		1


	//   ....[89]....
        /*0678*/ 	.word	0x00000ba0
        /*067c*/ 	.word	0x000000ff
        /*0680*/ 	.word	0x00000310
        /*0684*/ 	.short	0x0100
        /*0686*/ 	.byte	0x06
	.zero		1


	//   ....[90]....
        /*0688*/ 	.word	0x00000bb0
        /*068c*/ 	.word	0x000000ff
        /*0690*/ 	.word	0x00000168
        /*0694*/ 	.short	0x0100
        /*0696*/ 	.byte	0x06
	.zero		1


	//   ....[91]....
        /*0698*/ 	.word	0x00000bc0
        /*069c*/ 	.word	0x000000ff
        /*06a0*/ 	.word	0x00000318
        /*06a4*/ 	.short	0x0100
        /*06a6*/ 	.byte	0x06
	.zero		1


	//   ....[92]....
        /*06a8*/ 	.word	0x00000bd0
        /*06ac*/ 	.word	0x000000ff
        /*06b0*/ 	.word	0x00000170
        /*06b4*/ 	.short	0x0100
        /*06b6*/ 	.byte	0x06
	.zero		1


	//   ....[93]....
        /*06b8*/ 	.word	0x00000be0
        /*06bc*/ 	.word	0x000000ff
        /*06c0*/ 	.word	0x00000320
        /*06c4*/ 	.short	0x0100
        /*06c6*/ 	.byte	0x06
	.zero		1


	//   ....[94]....
        /*06c8*/ 	.word	0x00000bf0
        /*06cc*/ 	.word	0x000000ff
        /*06d0*/ 	.word	0x00000178
        /*06d4*/ 	.short	0x0100
        /*06d6*/ 	.byte	0x06
	.zero		1


	//   ....[95]....
        /*06d8*/ 	.word	0x00000c00
        /*06dc*/ 	.word	0x000000ff
        /*06e0*/ 	.word	0x00000328
        /*06e4*/ 	.short	0x0100
        /*06e6*/ 	.byte	0x06
	.zero		1


	//   ....[96]....
        /*06e8*/ 	.word	0x00000c10
        /*06ec*/ 	.word	0x000000ff
        /*06f0*/ 	.word	0x00000180
        /*06f4*/ 	.short	0x0100
        /*06f6*/ 	.byte	0x06
	.zero		1


	//   ....[97]....
        /*06f8*/ 	.word	0x00000c20
        /*06fc*/ 	.word	0x000000ff
        /*0700*/ 	.word	0x00000330
        /*0704*/ 	.short	0x0100
        /*0706*/ 	.byte	0x06
	.zero		1


	//   ....[98]....
        /*0708*/ 	.word	0x00000c30
        /*070c*/ 	.word	0x000000ff
        /*0710*/ 	.word	0x00000188
        /*0714*/ 	.short	0x0100
        /*0716*/ 	.byte	0x06
	.zero		1


	//   ....[99]....
        /*0718*/ 	.word	0x00000c40
        /*071c*/ 	.word	0x000000ff
        /*0720*/ 	.word	0x00000338
        /*0724*/ 	.short	0x0100
        /*0726*/ 	.byte	0x06
	.zero		1


	//   ....[100]....
        /*0728*/ 	.word	0x00000c50
        /*072c*/ 	.word	0x000000ff
        /*0730*/ 	.word	0x00000190
        /*0734*/ 	.short	0x0100
        /*0736*/ 	.byte	0x06
	.zero		1


	//   ....[101]....
        /*0738*/ 	.word	0x00000c60
        /*073c*/ 	.word	0x000000ff
        /*0740*/ 	.word	0x00000340
        /*0744*/ 	.short	0x0100
        /*0746*/ 	.byte	0x06
	.zero		1


	//   ....[102]....
        /*0748*/ 	.word	0x00000c70
        /*074c*/ 	.word	0x000000ff
        /*0750*/ 	.word	0x00000198
        /*0754*/ 	.short	0x0100
        /*0756*/ 	.byte	0x06
	.zero		1


	//   ....[103]....
        /*0758*/ 	.word	0x00000c80
        /*075c*/ 	.word	0x000000ff
        /*0760*/ 	.word	0x00000348
        /*0764*/ 	.short	0x0100
        /*0766*/ 	.byte	0x06
	.zero		1


	//   ....[104]....
        /*0768*/ 	.word	0x00000c90
        /*076c*/ 	.word	0x000000ff
        /*0770*/ 	.word	0x000001a0
        /*0774*/ 	.short	0x0100
        /*0776*/ 	.byte	0x06
	.zero		1


	//   ....[105]....
        /*0778*/ 	.word	0x00000ca0
        /*077c*/ 	.word	0x000000ff
        /*0780*/ 	.word	0x00000350
        /*0784*/ 	.short	0x0100
        /*0786*/ 	.byte	0x06
	.zero		1


	//   ....[106]....
        /*0788*/ 	.word	0x00000cb0
        /*078c*/ 	.word	0x000000ff
        /*0790*/ 	.word	0x000001a8
        /*0794*/ 	.short	0x0100
        /*0796*/ 	.byte	0x06
	.zero		1


	//   ....[107]....
        /*0798*/ 	.word	0x00000cc0
        /*079c*/ 	.word	0x000000ff
        /*07a0*/ 	.word	0x00000358
        /*07a4*/ 	.short	0x0100
        /*07a6*/ 	.byte	0x06
	.zero		1


	//   ....[108]....
        /*07a8*/ 	.word	0x00000e00
        /*07ac*/ 	.word	0x000000ff
        /*07b0*/ 	.word	0x00000360
        /*07b4*/ 	.short	0x0100
        /*07b6*/ 	.byte	0x06
	.zero		1


	//   ....[109]....
        /*07b8*/ 	.word	0x00000e10
        /*07bc*/ 	.word	0x000000ff
        /*07c0*/ 	.word	0x00000368
        /*07c4*/ 	.short	0x0100
        /*07c6*/ 	.byte	0x06
	.zero		1


	//   ....[110]....
        /*07c8*/ 	.word	0x00000f00
        /*07cc*/ 	.word	0x000000ff
        /*07d0*/ 	.word	0x00000370
        /*07d4*/ 	.short	0x0100
        /*07d6*/ 	.byte	0x05
	.zero		1


	//   ....[111]....
        /*07d8*/ 	.word	0x00000f10
        /*07dc*/ 	.word	0x000000ff
        /*07e0*/ 	.word	0x00000378
        /*07e4*/ 	.short	0x0100
        /*07e6*/ 	.byte	0x05
	.zero		1


	//   ....[112]....
        /*07e8*/ 	.word	0x00001050
        /*07ec*/ 	.word	0x000000ff
        /*07f0*/ 	.word	0x00000380
        /*07f4*/ 	.short	0x0100
        /*07f6*/ 	.byte	0x05
	.zero		1


	//   ....[113]....
        /*07f8*/ 	.word	0x00001060
        /*07fc*/ 	.word	0x000000ff
        /*0800*/ 	.word	0x00000390
        /*0804*/ 	.short	0x0100
        /*0806*/ 	.byte	0x05
	.zero		1


	//   ....[114]....
        /*0808*/ 	.word	0x00001070
        /*080c*/ 	.word	0x000000ff
        /*0810*/ 	.word	0x00000388
        /*0814*/ 	.short	0x0100
        /*0816*/ 	.byte	0x05
	.zero		1


	//   ....[115]....
        /*0818*/ 	.word	0x00001080
        /*081c*/ 	.word	0x000000ff
        /*0820*/ 	.word	0x00000398
        /*0824*/ 	.short	0x0100
        /*0826*/ 	.byte	0x05
	.zero		1


	//   ....[116]....
        /*0828*/ 	.word	0x000011b0
        /*082c*/ 	.word	0x000000ff
        /*0830*/ 	.word	0x000003a0
        /*0834*/ 	.short	0x0100
        /*0836*/ 	.byte	0x06
	.zero		1


	//   ....[117]....
        /*0838*/ 	.word	0x000011c0
        /*083c*/ 	.word	0x000000ff
        /*0840*/ 	.word	0x000003c0
        /*0844*/ 	.short	0x0100
        /*0846*/ 	.byte	0x06
	.zero		1


	//   ....[118]....
        /*0848*/ 	.word	0x000011d0
        /*084c*/ 	.word	0x000000ff
        /*0850*/ 	.word	0x000003a8
        /*0854*/ 	.short	0x0100
        /*0856*/ 	.byte	0x06
	.zero		1


	//   ....[119]....
        /*0858*/ 	.word	0x000011e0
        /*085c*/ 	.word	0x000000ff
        /*0860*/ 	.word	0x000003c8
        /*0864*/ 	.short	0x0100
        /*0866*/ 	.byte	0x06
	.zero		1


	//   ....[120]....
        /*0868*/ 	.word	0x000011f0
        /*086c*/ 	.word	0x000000ff
        /*0870*/ 	.word	0x000003b0
        /*0874*/ 	.short	0x0100
        /*0876*/ 	.byte	0x06
	.zero		1


	//   ....[121]....
        /*0878*/ 	.word	0x00001200
        /*087c*/ 	.word	0x000000ff
        /*0880*/ 	.word	0x000003d0
        /*0884*/ 	.short	0x0100
        /*0886*/ 	.byte	0x06
	.zero		1


	//   ....[122]....
        /*0888*/ 	.word	0x00001210
        /*088c*/ 	.word	0x000000ff
        /*0890*/ 	.word	0x000003b8
        /*0894*/ 	.short	0x0100
        /*0896*/ 	.byte	0x06
	.zero		1


	//   ....[123]....
        /*0898*/ 	.word	0x00001220
        /*089c*/ 	.word	0x000000ff
        /*08a0*/ 	.word	0x000003d8
        /*08a4*/ 	.short	0x0100
        /*08a6*/ 	.byte	0x06
	.zero		1


	//   ....[124]....
        /*08a8*/ 	.word	0x00001310
        /*08ac*/ 	.word	0x000000ff
        /*08b0*/ 	.word	0x000003e0
        /*08b4*/ 	.short	0x0100
        /*08b6*/ 	.byte	0x05
	.zero		1


	//   ....[125]....
        /*08b8*/ 	.word	0x00001320
        /*08bc*/ 	.word	0x000000ff
        /*08c0*/ 	.word	0x000003f0
        /*08c4*/ 	.short	0x0100
        /*08c6*/ 	.byte	0x05
	.zero		1


	//   ....[126]....
        /*08c8*/ 	.word	0x00001330
        /*08cc*/ 	.word	0x000000ff
        /*08d0*/ 	.word	0x000003e8
        /*08d4*/ 	.short	0x0100
        /*08d6*/ 	.byte	0x05
	.zero		1


	//   ....[127]....
        /*08d8*/ 	.word	0x00001340
        /*08dc*/ 	.word	0x000000ff
        /*08e0*/ 	.word	0x000003f8
        /*08e4*/ 	.short	0x0100
        /*08e6*/ 	.byte	0x05
	.zero		1


	//   ....[128]....
        /*08e8*/ 	.word	0x00002000
        /*08ec*/ 	.word	0x00000000
        /*08f0*/ 	.word	0x000003f0
        /*08f4*/ 	.short	0x010a
        /*08f6*/ 	.byte	0xff
	.zero		1


	//   ....[129]....
        /*08f8*/ 	.word	0x00002030
        /*08fc*/ 	.word	0x00000000
        /*0900*/ 	.word	0x000003e0
        /*0904*/ 	.short	0x0101
        /*0906*/ 	.byte	0xff
	.zero		1


	//   ....[130]....
        /*0908*/ 	.word	0x00002110
        /*090c*/ 	.word	0x000000ff
        /*0910*/ 	.word	0x000001b0
        /*0914*/ 	.short	0x010a
        /*0916*/ 	.byte	0x04
	.zero		1


	//   ....[131]....
        /*0918*/ 	.word	0x00002190
        /*091c*/ 	.word	0x000000ff
        /*0920*/ 	.word	0x000001b0
        /*0924*/ 	.short	0x010a
        /*0926*/ 	.byte	0x21
	.zero		1


	//   ....[132]....
        /*0928*/ 	.word	0x00002320
        /*092c*/ 	.word	0x000000ff
        /*0930*/ 	.word	0x000001b0
        /*0934*/ 	.short	0x010a
        /*0936*/ 	.byte	0x05
	.zero		1


	//   ....[133]....
        /*0938*/ 	.word	0x00002460
        /*093c*/ 	.word	0x000000ff
        /*0940*/ 	.word	0x00000378
        /*0944*/ 	.short	0x0101
        /*0946*/ 	.byte	0x1a
	.zero		1


	//   ....[134]....
        /*0948*/ 	.word	0x00002480
        /*094c*/ 	.word	0x000000ff
        /*0950*/ 	.word	0x000001b0
        /*0954*/ 	.short	0x010a
        /*0956*/ 	.byte	0x04
	.zero		1


	//   ....[135]....
        /*0958*/ 	.word	0x00002500
        /*095c*/ 	.word	0x000000ff
        /*0960*/ 	.word	0x000001b0
        /*0964*/ 	.short	0x010a
        /*0966*/ 	.byte	0x11
	.zero		1


	//   ....[136]....
        /*0968*/ 	.word	0x00002690
        /*096c*/ 	.word	0x000000ff
        /*0970*/ 	.word	0x000001b0
        /*0974*/ 	.short	0x010a
        /*0976*/ 	.byte	0x04
	.zero		1


	//   ....[137]....
        /*0978*/ 	.word	0x00002800
        /*097c*/ 	.word	0x00000003
        /*0980*/ 	.word	0x00000380
        /*0984*/ 	.short	0x010a
        /*0986*/ 	.byte	0xff
	.zero		1


	//   ....[138]....
        /*0988*/ 	.word	0x00002950
        /*098c*/ 	.word	0x00000000
        /*0990*/ 	.word	0x00000000
        /*0994*/ 	.short	0x0101
        /*0996*/ 	.byte	0xff
	.zero		1


	//   ....[139]....
        /*0998*/ 	.word	0x00002e70
        /*099c*/ 	.word	0x000000ff
        /*09a0*/ 	.word	0x00000000
        /*09a4*/ 	.short	0x010a
        /*09a6*/ 	.byte	0x04
	.zero		1


	//   ....[140]....
        /*09a8*/ 	.word	0x00002f00
        /*09ac*/ 	.word	0x000000ff
        /*09b0*/ 	.word	0x00000000
        /*09b4*/ 	.short	0x010a
        /*09b6*/ 	.byte	0x04
	.zero		1


	//   ....[141]....
        /*09b8*/ 	.word	0x00002f90
        /*09bc*/ 	.word	0x000000ff
        /*09c0*/ 	.word	0x00000000
        /*09c4*/ 	.short	0x010a
        /*09c6*/ 	.byte	0x04
	.zero		1


	//   ....[142]....
        /*09c8*/ 	.word	0x00003020
        /*09cc*/ 	.word	0x000000ff
        /*09d0*/ 	.word	0x00000000
        /*09d4*/ 	.short	0x010a
        /*09d6*/ 	.byte	0x04
	.zero		1


	//   ....[143]....
        /*09d8*/ 	.word	0x000030b0
        /*09dc*/ 	.word	0x000000ff
        /*09e0*/ 	.word	0x00000000
        /*09e4*/ 	.short	0x010a
        /*09e6*/ 	.byte	0x04
	.zero		1


	//   ....[144]....
        /*09e8*/ 	.word	0x00003140
        /*09ec*/ 	.word	0x000000ff
        /*09f0*/ 	.word	0x00000000
        /*09f4*/ 	.short	0x010a
        /*09f6*/ 	.byte	0x04
	.zero		1


	//   ....[145]....
        /*09f8*/ 	.word	0x000031d0
        /*09fc*/ 	.word	0x000000ff
        /*0a00*/ 	.word	0x00000000
        /*0a04*/ 	.short	0x010a
        /*0a06*/ 	.byte	0x04
	.zero		1


	//   ....[146]....
        /*0a08*/ 	.word	0x00003260
        /*0a0c*/ 	.word	0x000000ff
        /*0a10*/ 	.word	0x00000000
        /*0a14*/ 	.short	0x010a
        /*0a16*/ 	.byte	0x04
	.zero		1


	//   ....[147]....
        /*0a18*/ 	.word	0x000032f0
        /*0a1c*/ 	.word	0x000000ff
        /*0a20*/ 	.word	0x00000000
        /*0a24*/ 	.short	0x010a
        /*0a26*/ 	.byte	0x04
	.zero		1


	//   ....[148]....
        /*0a28*/ 	.word	0x00003380
        /*0a2c*/ 	.word	0x000000ff
        /*0a30*/ 	.word	0x00000000
        /*0a34*/ 	.short	0x010a
        /*0a36*/ 	.byte	0x04
	.zero		1


	//   ....[149]....
        /*0a38*/ 	.word	0x00003410
        /*0a3c*/ 	.word	0x000000ff
        /*0a40*/ 	.word	0x00000000
        /*0a44*/ 	.short	0x010a
        /*0a46*/ 	.byte	0x04
	.zero		1


	//   ....[150]....
        /*0a48*/ 	.word	0x000034a0
        /*0a4c*/ 	.word	0x000000ff
        /*0a50*/ 	.word	0x00000000
        /*0a54*/ 	.short	0x010a
        /*0a56*/ 	.byte	0x04
	.zero		1


	//   ....[151]....
        /*0a58*/ 	.word	0x00003530
        /*0a5c*/ 	.word	0x000000ff
        /*0a60*/ 	.word	0x00000000
        /*0a64*/ 	.short	0x010a
        /*0a66*/ 	.byte	0x04
	.zero		1


	//   ....[152]....
        /*0a68*/ 	.word	0x000035c0
        /*0a6c*/ 	.word	0x000000ff
        /*0a70*/ 	.word	0x00000000
        /*0a74*/ 	.short	0x010a
        /*0a76*/ 	.byte	0x04
	.zero		1


	//   ....[153]....
        /*0a78*/ 	.word	0x00003650
        /*0a7c*/ 	.word	0x000000ff
        /*0a80*/ 	.word	0x00000000
        /*0a84*/ 	.short	0x010a
        /*0a86*/ 	.byte	0x04
	.zero		1


	//   ....[154]....
        /*0a88*/ 	.word	0x000036e0
        /*0a8c*/ 	.word	0x000000ff
        /*0a90*/ 	.word	0x00000000
        /*0a94*/ 	.short	0x010a
        /*0a96*/ 	.byte	0x04
	.zero		1


	//   ....[155]....
        /*0a98*/ 	.word	0x00003770
        /*0a9c*/ 	.word	0x000000ff
        /*0aa0*/ 	.word	0x00000000
        /*0aa4*/ 	.short	0x010a
        /*0aa6*/ 	.byte	0x04
	.zero		1


	//   ....[156]....
        /*0aa8*/ 	.word	0x00003800
        /*0aac*/ 	.word	0x000000ff
        /*0ab0*/ 	.word	0x00000000
        /*0ab4*/ 	.short	0x010a
        /*0ab6*/ 	.byte	0x04
	.zero		1


	//   ....[157]....
        /*0ab8*/ 	.word	0x00003890
        /*0abc*/ 	.word	0x000000ff
        /*0ac0*/ 	.word	0x00000000
        /*0ac4*/ 	.short	0x010a
        /*0ac6*/ 	.byte	0x04
	.zero		1


	//   ....[158]....
        /*0ac8*/ 	.word	0x00003920
        /*0acc*/ 	.word	0x000000ff
        /*0ad0*/ 	.word	0x00000000
        /*0ad4*/ 	.short	0x010a
        /*0ad6*/ 	.byte	0x04
	.zero		1


	//   ....[159]....
        /*0ad8*/ 	.word	0x000039b0
        /*0adc*/ 	.word	0x000000ff
        /*0ae0*/ 	.word	0x00000000
        /*0ae4*/ 	.short	0x010a
        /*0ae6*/ 	.byte	0x04
	.zero		1


	//   ....[160]....
        /*0ae8*/ 	.word	0x00003a40
        /*0aec*/ 	.word	0x000000ff
        /*0af0*/ 	.word	0x00000000
        /*0af4*/ 	.short	0x010a
        /*0af6*/ 	.byte	0x04
	.zero		1


	//   ....[161]....
        /*0af8*/ 	.word	0x00003ad0
        /*0afc*/ 	.word	0x000000ff
        /*0b00*/ 	.word	0x00000000
        /*0b04*/ 	.short	0x010a
        /*0b06*/ 	.byte	0x04
	.zero		1


	//   ....[162]....
        /*0b08*/ 	.word	0x00003b60
        /*0b0c*/ 	.word	0x000000ff
        /*0b10*/ 	.word	0x00000000
        /*0b14*/ 	.short	0x010a
        /*0b16*/ 	.byte	0x04
	.zero		1


	//   ....[163]....
        /*0b18*/ 	.word	0x00003bf0
        /*0b1c*/ 	.word	0x000000ff
        /*0b20*/ 	.word	0x00000000
        /*0b24*/ 	.short	0x010a
        /*0b26*/ 	.byte	0x04
	.zero		1


	//   ....[164]....
        /*0b28*/ 	.word	0x00003c80
        /*0b2c*/ 	.word	0x000000ff
        /*0b30*/ 	.word	0x00000000
        /*0b34*/ 	.short	0x010a
        /*0b36*/ 	.byte	0x04
	.zero		1


	//   ....[165]....
        /*0b38*/ 	.word	0x00003d10
        /*0b3c*/ 	.word	0x000000ff
        /*0b40*/ 	.word	0x00000000
        /*0b44*/ 	.short	0x010a
        /*0b46*/ 	.byte	0x04
	.zero		1


	//   ....[166]....
        /*0b48*/ 	.word	0x00003da0
        /*0b4c*/ 	.word	0x000000ff
        /*0b50*/ 	.word	0x00000000
        /*0b54*/ 	.short	0x010a
        /*0b56*/ 	.byte	0x04
	.zero		1


	//   ....[167]....
        /*0b58*/ 	.word	0x00003e30
        /*0b5c*/ 	.word	0x000000ff
        /*0b60*/ 	.word	0x00000000
        /*0b64*/ 	.short	0x010a
        /*0b66*/ 	.byte	0x04
	.zero		1


	//   ....[168]....
        /*0b68*/ 	.word	0x00003ec0
        /*0b6c*/ 	.word	0x000000ff
        /*0b70*/ 	.word	0x00000000
        /*0b74*/ 	.short	0x010a
        /*0b76*/ 	.byte	0x04
	.zero		1


	//   ....[169]....
        /*0b78*/ 	.word	0x00003f50
        /*0b7c*/ 	.word	0x000000ff
        /*0b80*/ 	.word	0x00000000
        /*0b84*/ 	.short	0x010a
        /*0b86*/ 	.byte	0x04
	.zero		1


	//   ....[170]....
        /*0b88*/ 	.word	0x00003fe0
        /*0b8c*/ 	.word	0x000000ff
        /*0b90*/ 	.word	0x00000000
        /*0b94*/ 	.short	0x010a
        /*0b96*/ 	.byte	0x04
	.zero		1


	//   ....[171]....
        /*0b98*/ 	.word	0x00004070
        /*0b9c*/ 	.word	0x000000ff
        /*0ba0*/ 	.word	0x00000000
        /*0ba4*/ 	.short	0x010a
        /*0ba6*/ 	.byte	0x04
	.zero		1


	//   ....[172]....
        /*0ba8*/ 	.word	0x00004100
        /*0bac*/ 	.word	0x000000ff
        /*0bb0*/ 	.word	0x00000000
        /*0bb4*/ 	.short	0x010a
        /*0bb6*/ 	.byte	0x04
	.zero		1


	//   ....[173]....
        /*0bb8*/ 	.word	0x00004190
        /*0bbc*/ 	.word	0x000000ff
        /*0bc0*/ 	.word	0x00000000
        /*0bc4*/ 	.short	0x010a
        /*0bc6*/ 	.byte	0x04
	.zero		1


	//   ....[174]....
        /*0bc8*/ 	.word	0x00004220
        /*0bcc*/ 	.word	0x000000ff
        /*0bd0*/ 	.word	0x00000000
        /*0bd4*/ 	.short	0x010a
        /*0bd6*/ 	.byte	0x04
	.zero		1


	//   ....[175]....
        /*0bd8*/ 	.word	0x000042b0
        /*0bdc*/ 	.word	0x000000ff
        /*0be0*/ 	.word	0x00000000
        /*0be4*/ 	.short	0x010a
        /*0be6*/ 	.byte	0x04
	.zero		1


	//   ....[176]....
        /*0be8*/ 	.word	0x00004340
        /*0bec*/ 	.word	0x000000ff
        /*0bf0*/ 	.word	0x00000000
        /*0bf4*/ 	.short	0x010a
        /*0bf6*/ 	.byte	0x04
	.zero		1


	//   ....[177]....
        /*0bf8*/ 	.word	0x000043d0
        /*0bfc*/ 	.word	0x000000ff
        /*0c00*/ 	.word	0x00000000
        /*0c04*/ 	.short	0x010a
        /*0c06*/ 	.byte	0x04
	.zero		1


	//   ....[178]....
        /*0c08*/ 	.word	0x00004460
        /*0c0c*/ 	.word	0x000000ff
        /*0c10*/ 	.word	0x00000000
        /*0c14*/ 	.short	0x010a
        /*0c16*/ 	.byte	0x04
	.zero		1


	//   ....[179]....
        /*0c18*/ 	.word	0x000044f0
        /*0c1c*/ 	.word	0x000000ff
        /*0c20*/ 	.word	0x00000000
        /*0c24*/ 	.short	0x010a
        /*0c26*/ 	.byte	0x04
	.zero		1


	//   ....[180]....
        /*0c28*/ 	.word	0x00004580
        /*0c2c*/ 	.word	0x000000ff
        /*0c30*/ 	.word	0x00000000
        /*0c34*/ 	.short	0x010a
        /*0c36*/ 	.byte	0x04
	.zero		1


	//   ....[181]....
        /*0c38*/ 	.word	0x00004610
        /*0c3c*/ 	.word	0x000000ff
        /*0c40*/ 	.word	0x00000000
        /*0c44*/ 	.short	0x010a
        /*0c46*/ 	.byte	0x04
	.zero		1


	//   ....[182]....
        /*0c48*/ 	.word	0x000046a0
        /*0c4c*/ 	.word	0x000000ff
        /*0c50*/ 	.word	0x00000000
        /*0c54*/ 	.short	0x010a
        /*0c56*/ 	.byte	0x04
	.zero		1


	//   ....[183]....
        /*0c58*/ 	.word	0x00004730
        /*0c5c*/ 	.word	0x000000ff
        /*0c60*/ 	.word	0x00000000
        /*0c64*/ 	.short	0x010a
        /*0c66*/ 	.byte	0x04
	.zero		1


	//   ....[184]....
        /*0c68*/ 	.word	0x000047c0
        /*0c6c*/ 	.word	0x000000ff
        /*0c70*/ 	.word	0x00000000
        /*0c74*/ 	.short	0x010a
        /*0c76*/ 	.byte	0x04
	.zero		1


	//   ....[185]....
        /*0c78*/ 	.word	0x00004850
        /*0c7c*/ 	.word	0x000000ff
        /*0c80*/ 	.word	0x00000000
        /*0c84*/ 	.short	0x010a
        /*0c86*/ 	.byte	0x04
	.zero		1


	//   ....[186]....
        /*0c88*/ 	.word	0x000048e0
        /*0c8c*/ 	.word	0x000000ff
        /*0c90*/ 	.word	0x00000000
        /*0c94*/ 	.short	0x010a
        /*0c96*/ 	.byte	0x04
	.zero		1


	//   ....[187]....
        /*0c98*/ 	.word	0x00004970
        /*0c9c*/ 	.word	0x000000ff
        /*0ca0*/ 	.word	0x00000000
        /*0ca4*/ 	.short	0x010a
        /*0ca6*/ 	.byte	0x04
	.zero		1


	//   ....[188]....
        /*0ca8*/ 	.word	0x00004a00
        /*0cac*/ 	.word	0x000000ff
        /*0cb0*/ 	.word	0x00000000
        /*0cb4*/ 	.short	0x010a
        /*0cb6*/ 	.byte	0x04
	.zero		1


	//   ....[189]....
        /*0cb8*/ 	.word	0x00004a90
        /*0cbc*/ 	.word	0x000000ff
        /*0cc0*/ 	.word	0x00000000
        /*0cc4*/ 	.short	0x010a
        /*0cc6*/ 	.byte	0x04
	.zero		1


	//   ....[190]....
        /*0cc8*/ 	.word	0x00004b20
        /*0ccc*/ 	.word	0x000000ff
        /*0cd0*/ 	.word	0x00000000
        /*0cd4*/ 	.short	0x010a
        /*0cd6*/ 	.byte	0x04
	.zero		1


	//   ....[191]....
        /*0cd8*/ 	.word	0x00004bb0
        /*0cdc*/ 	.word	0x000000ff
        /*0ce0*/ 	.word	0x00000000
        /*0ce4*/ 	.short	0x010a
        /*0ce6*/ 	.byte	0x04
	.zero		1


	//   ....[192]....
        /*0ce8*/ 	.word	0x00004c50
        /*0cec*/ 	.word	0x00000000
        /*0cf0*/ 	.word	0x00000000
        /*0cf4*/ 	.short	0x010a
        /*0cf6*/ 	.byte	0xff
	.zero		1


	//   ....[193]....
        /*0cf8*/ 	.word	0x00004d70
        /*0cfc*/ 	.word	0x00000002
        /*0d00*/ 	.word	0x000003e0
        /*0d04*/ 	.short	0x010a
        /*0d06*/ 	.byte	0xff
	.zero		1


	//   ....[194]....
        /*0d08*/ 	.word	0x00004de0
        /*0d0c*/ 	.word	0x00000002
        /*0d10*/ 	.word	0x00000000
        /*0d14*/ 	.short	0x0101
        /*0d16*/ 	.byte	0xff
	.zero		1


	//   ....[195]....
        /*0d18*/ 	.word	0x00004e00
        /*0d1c*/ 	.word	0x000000ff
        /*0d20*/ 	.word	0x00000390
        /*0d24*/ 	.short	0x010a
        /*0d26*/ 	.byte	0x05
	.zero		1


	//   ....[196]....
        /*0d28*/ 	.word	0x00004f20
        /*0d2c*/ 	.word	0x00000002
        /*0d30*/ 	.word	0x00000380
        /*0d34*/ 	.short	0x010a
        /*0d36*/ 	.byte	0xff
	.zero		1


	//   ....[197]....
        /*0d38*/ 	.word	0x00005020
        /*0d3c*/ 	.word	0x00000002
        /*0d40*/ 	.word	0x00000000
        /*0d44*/ 	.short	0x0101
        /*0d46*/ 	.byte	0xff
	.zero		1


	//   ....[198]....
        /*0d48*/ 	.word	0x000050b0
        /*0d4c*/ 	.word	0x000000ff
        /*0d50*/ 	.word	0x00000390
        /*0d54*/ 	.short	0x0106
        /*0d56*/ 	.byte	0x05
	.zero		1


	//   ....[199]....
        /*0d58*/ 	.word	0x000050d0
        /*0d5c*/ 	.word	0x000000ff
        /*0d60*/ 	.word	0x00000390
        /*0d64*/ 	.short	0x010a
        /*0d66*/ 	.byte	0x05
	.zero		1


	//   ....[200]....
        /*0d68*/ 	.word	0x00005160
        /*0d6c*/ 	.word	0x000000ff
        /*0d70*/ 	.word	0x00000390
        /*0d74*/ 	.short	0x0106
        /*0d76*/ 	.byte	0x04
	.zero		1


	//   ....[201]....
        /*0d78*/ 	.word	0x000051a0
        /*0d7c*/ 	.word	0x00000000
        /*0d80*/ 	.word	0x00000390
        /*0d84*/ 	.short	0x010a
        /*0d86*/ 	.byte	0xff
	.zero		1


	//   ....[202]....
        /*0d88*/ 	.word	0x00005690
        /*0d8c*/ 	.word	0x00000000
        /*0d90*/ 	.word	0x00000380
        /*0d94*/ 	.short	0x010a
        /*0d96*/ 	.byte	0xff
	.zero		1


	//   ....[203]....
        /*0d98*/ 	.word	0x00005790
        /*0d9c*/ 	.word	0x00000003
        /*0da0*/ 	.word	0x00000000
        /*0da4*/ 	.short	0x0101
        /*0da6*/ 	.byte	0xff
	.zero		1


	//   ....[204]....
        /*0da8*/ 	.word	0x000057a0
        /*0dac*/ 	.word	0x000000ff
        /*0db0*/ 	.word	0x00000000
        /*0db4*/ 	.short	0x010a
        /*0db6*/ 	.byte	0x04
	.zero		1


	//   ....[205]....
        /*0db8*/ 	.word	0x000057c0
        /*0dbc*/ 	.word	0x000000ff
        /*0dc0*/ 	.word	0x000003c0
        /*0dc4*/ 	.short	0x010a
        /*0dc6*/ 	.byte	0x09
	.zero		1


	//   ....[206]....
        /*0dc8*/ 	.word	0x00005900
        /*0dcc*/ 	.word	0x000000ff
        /*0dd0*/ 	.word	0x00000000
        /*0dd4*/ 	.short	0x010a
        /*0dd6*/ 	.byte	0x07
	.zero		1


	//   ....[207]....
        /*0dd8*/ 	.word	0x00005a30
        /*0ddc*/ 	.word	0x000000ff
        /*0de0*/ 	.word	0x00000000
        /*0de4*/ 	.short	0x010a
        /*0de6*/ 	.byte	0x04
	.zero		1


	//   ....[208]....
        /*0de8*/ 	.word	0x00005be0
        /*0dec*/ 	.word	0x000000ff
        /*0df0*/ 	.word	0x00000000
        /*0df4*/ 	.short	0x010a
        /*0df6*/ 	.byte	0x05
	.zero		1


	//   ....[209]....
        /*0df8*/ 	.word	0x00005c70
        /*0dfc*/ 	.word	0x000000ff
        /*0e00*/ 	.word	0x00000000
        /*0e04*/ 	.short	0x010a
        /*0e06*/ 	.byte	0x05
	.zero		1


	//   ....[210]....
        /*0e08*/ 	.word	0x00005d00
        /*0e0c*/ 	.word	0x000000ff
        /*0e10*/ 	.word	0x00000000
        /*0e14*/ 	.short	0x010a
        /*0e16*/ 	.byte	0x05
	.zero		1


	//   ....[211]....
        /*0e18*/ 	.word	0x00005d90
        /*0e1c*/ 	.word	0x000000ff
        /*0e20*/ 	.word	0x00000000
        /*0e24*/ 	.short	0x010a
        /*0e26*/ 	.byte	0x07
	.zero		1


	//   ....[212]....
        /*0e28*/ 	.word	0x00006220
        /*0e2c*/ 	.word	0x0000000c
        /*0e30*/ 	.word	0x00000380
        /*0e34*/ 	.short	0x010a
        /*0e36*/ 	.byte	0xff
	.zero		1


	//   ....[213]....
        /*0e38*/ 	.word	0x00006390
        /*0e3c*/ 	.word	0x00000000
        /*0e40*/ 	.word	0x00000000
        /*0e44*/ 	.short	0x0101
        /*0e46*/ 	.byte	0xff
	.zero		1


	//   ....[214]....
        /*0e48*/ 	.word	0x000067a0
        /*0e4c*/ 	.word	0x000000ff
        /*0e50*/ 	.word	0x00000378
        /*0e54*/ 	.short	0x010a
        /*0e56*/ 	.byte	0x13
	.zero		1


	//   ....[215]....
        /*0e58*/ 	.word	0x00006910
        /*0e5c*/ 	.word	0x000000ff
        /*0e60*/ 	.word	0x00000368
        /*0e64*/ 	.short	0x010a
        /*0e66*/ 	.byte	0x13
	.zero		1


	//   ....[216]....
        /*0e68*/ 	.word	0x00006b20
        /*0e6c*/ 	.word	0x000000ff
        /*0e70*/ 	.word	0x00000360
        /*0e74*/ 	.short	0x010b
        /*0e76*/ 	.byte	0x13
	.zero		1


	//   ....[217]....
        /*0e78*/ 	.word	0x00006b30
        /*0e7c*/ 	.word	0x000000ff
        /*0e80*/ 	.word	0x00000000
        /*0e84*/ 	.short	0x0101
        /*0e86*/ 	.byte	0x36
	.zero		1


	//   ....[218]....
        /*0e88*/ 	.word	0x00006b70
        /*0e8c*/ 	.word	0x00000000
        /*0e90*/ 	.word	0x00000368
        /*0e94*/ 	.short	0x010a
        /*0e96*/ 	.byte	0xff
	.zero		1


	//   ....[219]....
        /*0e98*/ 	.word	0x00006eb0
        /*0e9c*/ 	.word	0x00000003
        /*0ea0*/ 	.word	0x00000380
        /*0ea4*/ 	.short	0x010a
        /*0ea6*/ 	.byte	0xff
	.zero		1


	//   ....[220]....
        /*0ea8*/ 	.word	0x00007030
        /*0eac*/ 	.word	0x00000000
        /*0eb0*/ 	.word	0x00000000
        /*0eb4*/ 	.short	0x0101
        /*0eb6*/ 	.byte	0xff
	.zero		1


	//   ....[221]....
        /*0eb8*/ 	.word	0x000079e0
        /*0ebc*/ 	.word	0x000000ff
        /*0ec0*/ 	.word	0x00000360
        /*0ec4*/ 	.short	0x010a
        /*0ec6*/ 	.byte	0x39
	.zero		1


	//   ....[222]....
        /*0ec8*/ 	.word	0x000079f0
        /*0ecc*/ 	.word	0x00000016
        /*0ed0*/ 	.word	0x000003a0
        /*0ed4*/ 	.short	0x010a
        /*0ed6*/ 	.byte	0xff
	.zero		1


	//   ....[223]....
        /*0ed8*/ 	.word	0x00007ba0
        /*0edc*/ 	.word	0x000000ff
        /*0ee0*/ 	.word	0x00000360
        /*0ee4*/ 	.short	0x010a
        /*0ee6*/ 	.byte	0x39
	.zero		1


	//   ....[224]....
        /*0ee8*/ 	.word	0x00007c80
        /*0eec*/ 	.word	0x000000ff
        /*0ef0*/ 	.word	0x00000000
        /*0ef4*/ 	.short	0x0101
        /*0ef6*/ 	.byte	0x04
	.zero		1


	//   ....[225]....
        /*0ef8*/ 	.word	0x00007ce0
        /*0efc*/ 	.word	0x00000016
        /*0f00*/ 	.word	0x000003a0
        /*0f04*/ 	.short	0x010a
        /*0f06*/ 	.byte	0xff
	.zero		1


	//   ....[226]....
        /*0f08*/ 	.word	0x00008050
        /*0f0c*/ 	.word	0x000000ff
        /*0f10*/ 	.word	0x00000000
        /*0f14*/ 	.short	0x0101
        /*0f16*/ 	.byte	0x05
	.zero		1


	//   ....[227]....
        /*0f18*/ 	.word	0x00008930
        /*0f1c*/ 	.word	0x00000000
        /*0f20*/ 	.word	0x000003f0
        /*0f24*/ 	.short	0x010a
        /*0f26*/ 	.byte	0xff
	.zero		1


	//   ....[228]....
        /*0f28*/ 	.word	0x00008990
        /*0f2c*/ 	.word	0x00000000
        /*0f30*/ 	.word	0x000001b0
        /*0f34*/ 	.short	0x010a
        /*0f36*/ 	.byte	0xff
	.zero		1


	//   ....[229]....
        /*0f38*/ 	.word	0x000089f0
        /*0f3c*/ 	.word	0x00000000
        /*0f40*/ 	.word	0x000001b0
        /*0f44*/ 	.short	0x010a
        /*0f46*/ 	.byte	0xff
	.zero		1


	//   ....[230]....
        /*0f48*/ 	.word	0x00008a40
        /*0f4c*/ 	.word	0x00000003
        /*0f50*/ 	.word	0x00000380
        /*0f54*/ 	.short	0x010a
        /*0f56*/ 	.byte	0xff
	.zero		1


	//   ....[231]....
        /*0f58*/ 	.word	0x00008aa0
        /*0f5c*/ 	.word	0x00000000
        /*0f60*/ 	.word	0x00000000
        /*0f64*/ 	.short	0x010a
        /*0f66*/ 	.byte	0xff
	.zero		1


	//   ....[232]....
        /*0f68*/ 	.word	0x00008b00
        /*0f6c*/ 	.word	0x00000000
        /*0f70*/ 	.word	0x00000000
        /*0f74*/ 	.short	0x010a
        /*0f76*/ 	.byte	0xff
	.zero		1


	//   ....[233]....
        /*0f78*/ 	.word	0x00008b60
        /*0f7c*/ 	.word	0x00000000
        /*0f80*/ 	.word	0x00000000
        /*0f84*/ 	.short	0x010a
        /*0f86*/ 	.byte	0xff
	.zero		1


	//   ....[234]....
        /*0f88*/ 	.word	0x00008bc0
        /*0f8c*/ 	.word	0x00000000
        /*0f90*/ 	.word	0x00000000
        /*0f94*/ 	.short	0x010a
        /*0f96*/ 	.byte	0xff
	.zero		1


	//   ....[235]....
        /*0f98*/ 	.word	0x00008c20
        /*0f9c*/ 	.word	0x00000000
        /*0fa0*/ 	.word	0x00000000
        /*0fa4*/ 	.short	0x010a
        /*0fa6*/ 	.byte	0xff
	.zero		1


	//   ....[236]....
        /*0fa8*/ 	.word	0x00008c80
        /*0fac*/ 	.word	0x00000000
        /*0fb0*/ 	.word	0x00000000
        /*0fb4*/ 	.short	0x010a
        /*0fb6*/ 	.byte	0xff
	.zero		1


	//   ....[237]....
        /*0fb8*/ 	.word	0x00008ce0
        /*0fbc*/ 	.word	0x00000000
        /*0fc0*/ 	.word	0x00000000
        /*0fc4*/ 	.short	0x010a
        /*0fc6*/ 	.byte	0xff
	.zero		1


	//   ....[238]....
        /*0fc8*/ 	.word	0x00008d40
        /*0fcc*/ 	.word	0x00000000
        /*0fd0*/ 	.word	0x00000000
        /*0fd4*/ 	.short	0x010a
        /*0fd6*/ 	.byte	0xff
	.zero		1


	//   ....[239]....
        /*0fd8*/ 	.word	0x00008da0
        /*0fdc*/ 	.word	0x00000000
        /*0fe0*/ 	.word	0x00000000
        /*0fe4*/ 	.short	0x010a
        /*0fe6*/ 	.byte	0xff
	.zero		1


	//   ....[240]....
        /*0fe8*/ 	.word	0x00008e00
        /*0fec*/ 	.word	0x00000000
        /*0ff0*/ 	.word	0x00000000
        /*0ff4*/ 	.short	0x010a
        /*0ff6*/ 	.byte	0xff
	.zero		1


	//   ....[241]....
        /*0ff8*/ 	.word	0x00008e60
        /*0ffc*/ 	.word	0x00000000
        /*1000*/ 	.word	0x00000000
        /*1004*/ 	.short	0x010a
        /*1006*/ 	.byte	0xff
	.zero		1


	//   ....[242]....
        /*1008*/ 	.word	0x00008ec0
        /*100c*/ 	.word	0x00000000
        /*1010*/ 	.word	0x00000000
        /*1014*/ 	.short	0x010a
        /*1016*/ 	.byte	0xff
	.zero		1


	//   ....[243]....
        /*1018*/ 	.word	0x00008f20
        /*101c*/ 	.word	0x00000000
        /*1020*/ 	.word	0x00000000
        /*1024*/ 	.short	0x010a
        /*1026*/ 	.byte	0xff
	.zero		1


	//   ....[244]....
        /*1028*/ 	.word	0x00008f80
        /*102c*/ 	.word	0x00000000
        /*1030*/ 	.word	0x00000000
        /*1034*/ 	.short	0x010a
        /*1036*/ 	.byte	0xff
	.zero		1


	//   ....[245]....
        /*1038*/ 	.word	0x00008fe0
        /*103c*/ 	.word	0x00000000
        /*1040*/ 	.word	0x00000000
        /*1044*/ 	.short	0x010a
        /*1046*/ 	.byte	0xff
	.zero		1


	//   ....[246]....
        /*1048*/ 	.word	0x00009040
        /*104c*/ 	.word	0x00000000
        /*1050*/ 	.word	0x00000000
        /*1054*/ 	.short	0x010a
        /*1056*/ 	.byte	0xff
	.zero		1


	//   ....[247]....
        /*1058*/ 	.word	0x000090a0
        /*105c*/ 	.word	0x00000000
        /*1060*/ 	.word	0x00000000
        /*1064*/ 	.short	0x010a
        /*1066*/ 	.byte	0xff
	.zero		1


	//   ....[248]....
        /*1068*/ 	.word	0x00009100
        /*106c*/ 	.word	0x00000000
        /*1070*/ 	.word	0x00000000
        /*1074*/ 	.short	0x010a
        /*1076*/ 	.byte	0xff
	.zero		1


	//   ....[249]....
        /*1078*/ 	.word	0x00009160
        /*107c*/ 	.word	0x00000000
        /*1080*/ 	.word	0x00000000
        /*1084*/ 	.short	0x010a
        /*1086*/ 	.byte	0xff
	.zero		1


	//   ....[250]....
        /*1088*/ 	.word	0x000091c0
        /*108c*/ 	.word	0x00000000
        /*1090*/ 	.word	0x00000000
        /*1094*/ 	.short	0x010a
        /*1096*/ 	.byte	0xff
	.zero		1


	//   ....[251]....
        /*1098*/ 	.word	0x00009220
        /*109c*/ 	.word	0x00000000
        /*10a0*/ 	.word	0x00000000
        /*10a4*/ 	.short	0x010a
        /*10a6*/ 	.byte	0xff
	.zero		1


	//   ....[252]....
        /*10a8*/ 	.word	0x00009280
        /*10ac*/ 	.word	0x00000000
        /*10b0*/ 	.word	0x00000000
        /*10b4*/ 	.short	0x010a
        /*10b6*/ 	.byte	0xff
	.zero		1


	//   ....[253]....
        /*10b8*/ 	.word	0x000092e0
        /*10bc*/ 	.word	0x00000000
        /*10c0*/ 	.word	0x00000000
        /*10c4*/ 	.short	0x010a
        /*10c6*/ 	.byte	0xff
	.zero		1


	//   ....[254]....
        /*10c8*/ 	.word	0x00009340
        /*10cc*/ 	.word	0x00000000
        /*10d0*/ 	.word	0x00000000
        /*10d4*/ 	.short	0x010a
        /*10d6*/ 	.byte	0xff
	.zero		1


	//   ....[255]....
        /*10d8*/ 	.word	0x000093a0
        /*10dc*/ 	.word	0x00000000
        /*10e0*/ 	.word	0x00000000
        /*10e4*/ 	.short	0x010a
        /*10e6*/ 	.byte	0xff
	.zero		1


	//   ....[0]....
        /*10e8*/ 	.word	0x00009400
        /*10ec*/ 	.word	0x00000000
        /*10f0*/ 	.word	0x00000000
        /*10f4*/ 	.short	0x010a
        /*10f6*/ 	.byte	0xff
	.zero		1


	//   ....[1]....
        /*10f8*/ 	.word	0x00009460
        /*10fc*/ 	.word	0x00000000
        /*1100*/ 	.word	0x00000000
        /*1104*/ 	.short	0x010a
        /*1106*/ 	.byte	0xff
	.zero		1


	//   ....[2]....
        /*1108*/ 	.word	0x000094c0
        /*110c*/ 	.word	0x00000000
        /*1110*/ 	.word	0x00000000
        /*1114*/ 	.short	0x010a
        /*1116*/ 	.byte	0xff
	.zero		1


	//   ....[3]....
        /*1118*/ 	.word	0x00009520
        /*111c*/ 	.word	0x00000000
        /*1120*/ 	.word	0x00000000
        /*1124*/ 	.short	0x010a
        /*1126*/ 	.byte	0xff
	.zero		1


	//   ....[4]....
        /*1128*/ 	.word	0x00009580
        /*112c*/ 	.word	0x00000000
        /*1130*/ 	.word	0x00000000
        /*1134*/ 	.short	0x010a
        /*1136*/ 	.byte	0xff
	.zero		1


	//   ....[5]....
        /*1138*/ 	.word	0x000095e0
        /*113c*/ 	.word	0x00000000
        /*1140*/ 	.word	0x00000000
        /*1144*/ 	.short	0x010a
        /*1146*/ 	.byte	0xff
	.zero		1


	//   ....[6]....
        /*1148*/ 	.word	0x00009640
        /*114c*/ 	.word	0x00000000
        /*1150*/ 	.word	0x00000000
        /*1154*/ 	.short	0x010a
        /*1156*/ 	.byte	0xff
	.zero		1


	//   ....[7]....
        /*1158*/ 	.word	0x000096a0
        /*115c*/ 	.word	0x00000000
        /*1160*/ 	.word	0x00000000
        /*1164*/ 	.short	0x010a
        /*1166*/ 	.byte	0xff
	.zero		1


	//   ....[8]....
        /*1168*/ 	.word	0x00009700
        /*116c*/ 	.word	0x00000000
        /*1170*/ 	.word	0x00000000
        /*1174*/ 	.short	0x010a
        /*1176*/ 	.byte	0xff
	.zero		1


	//   ....[9]....
        /*1178*/ 	.word	0x00009760
        /*117c*/ 	.word	0x00000000
        /*1180*/ 	.word	0x00000000
        /*1184*/ 	.short	0x010a
        /*1186*/ 	.byte	0xff
	.zero		1


	//   ....[10]....
        /*1188*/ 	.word	0x000097c0
        /*118c*/ 	.word	0x00000000
        /*1190*/ 	.word	0x00000000
        /*1194*/ 	.short	0x010a
        /*1196*/ 	.byte	0xff
	.zero		1


	//   ....[11]....
        /*1198*/ 	.word	0x00009820
        /*119c*/ 	.word	0x00000000
        /*11a0*/ 	.word	0x00000000
        /*11a4*/ 	.short	0x010a
        /*11a6*/ 	.byte	0xff
	.zero		1


	//   ....[12]....
        /*11a8*/ 	.word	0x00009880
        /*11ac*/ 	.word	0x00000000
        /*11b0*/ 	.word	0x00000000
        /*11b4*/ 	.short	0x010a
        /*11b6*/ 	.byte	0xff
	.zero		1


	//   ....[13]....
        /*11b8*/ 	.word	0x000098e0
        /*11bc*/ 	.word	0x00000000
        /*11c0*/ 	.word	0x00000000
        /*11c4*/ 	.short	0x010a
        /*11c6*/ 	.byte	0xff
	.zero		1


	//   ....[14]....
        /*11c8*/ 	.word	0x00009940
        /*11cc*/ 	.word	0x00000000
        /*11d0*/ 	.word	0x00000000
        /*11d4*/ 	.short	0x010a
        /*11d6*/ 	.byte	0xff
	.zero		1


	//   ....[15]....
        /*11d8*/ 	.word	0x000099a0
        /*11dc*/ 	.word	0x00000000
        /*11e0*/ 	.word	0x00000000
        /*11e4*/ 	.short	0x010a
        /*11e6*/ 	.byte	0xff
	.zero		1


	//   ....[16]....
        /*11e8*/ 	.word	0x00009a00
        /*11ec*/ 	.word	0x00000000
        /*11f0*/ 	.word	0x00000000
        /*11f4*/ 	.short	0x010a
        /*11f6*/ 	.byte	0xff
	.zero		1


	//   ....[17]....
        /*11f8*/ 	.word	0x00009a60
        /*11fc*/ 	.word	0x00000000
        /*1200*/ 	.word	0x00000000
        /*1204*/ 	.short	0x010a
        /*1206*/ 	.byte	0xff
	.zero		1


	//   ....[18]....
        /*1208*/ 	.word	0x00009ac0
        /*120c*/ 	.word	0x00000000
        /*1210*/ 	.word	0x00000000
        /*1214*/ 	.short	0x010a
        /*1216*/ 	.byte	0xff
	.zero		1


	//   ....[19]....
        /*1218*/ 	.word	0x00009b20
        /*121c*/ 	.word	0x00000000
        /*1220*/ 	.word	0x00000000
        /*1224*/ 	.short	0x010a
        /*1226*/ 	.byte	0xff
	.zero		1


	//   ....[20]....
        /*1228*/ 	.word	0x00009b80
        /*122c*/ 	.word	0x00000000
        /*1230*/ 	.word	0x00000000
        /*1234*/ 	.short	0x010a
        /*1236*/ 	.byte	0xff
	.zero		1


	//   ....[21]....
        /*1238*/ 	.word	0x00009be0
        /*123c*/ 	.word	0x00000000
        /*1240*/ 	.word	0x00000000
        /*1244*/ 	.short	0x010a
        /*1246*/ 	.byte	0xff
	.zero		1


	//   ....[22]....
        /*1248*/ 	.word	0x00009c40
        /*124c*/ 	.word	0x00000000
        /*1250*/ 	.word	0x00000000
        /*1254*/ 	.short	0x010a
        /*1256*/ 	.byte	0xff
	.zero		1


	//   ....[23]....
        /*1258*/ 	.word	0x00009ca0
        /*125c*/ 	.word	0x00000000
        /*1260*/ 	.word	0x00000000
        /*1264*/ 	.short	0x010a
        /*1266*/ 	.byte	0xff
	.zero		1


	//   ....[24]....
        /*1268*/ 	.word	0x00009d00
        /*126c*/ 	.word	0x00000000
        /*1270*/ 	.word	0x00000000
        /*1274*/ 	.short	0x010a
        /*1276*/ 	.byte	0xff
	.zero		1


	//   ....[25]....
        /*1278*/ 	.word	0x00009d60
        /*127c*/ 	.word	0x00000000
        /*1280*/ 	.word	0x00000000
        /*1284*/ 	.short	0x010a
        /*1286*/ 	.byte	0xff
	.zero		1


	//   ....[26]....
        /*1288*/ 	.word	0x00009dc0
        /*128c*/ 	.word	0x00000000
        /*1290*/ 	.word	0x00000000
        /*1294*/ 	.short	0x010a
        /*1296*/ 	.byte	0xff
	.zero		1


	//   ....[27]....
        /*1298*/ 	.word	0x00009e20
        /*129c*/ 	.word	0x00000000
        /*12a0*/ 	.word	0x00000000
        /*12a4*/ 	.short	0x010a
        /*12a6*/ 	.byte	0xff
	.zero		1


	//   ....[28]....
        /*12a8*/ 	.word	0x00009e70
        /*12ac*/ 	.word	0x00000002
        /*12b0*/ 	.word	0x000003e0
        /*12b4*/ 	.short	0x010a
        /*12b6*/ 	.byte	0xff
	.zero		1


	//   ....[29]....
        /*12b8*/ 	.word	0x00009ed0
        /*12bc*/ 	.word	0x00000002
        /*12c0*/ 	.word	0x00000390
        /*12c4*/ 	.short	0x010a
        /*12c6*/ 	.byte	0xff
	.zero		1


	//   ....[30]....
        /*12c8*/ 	.word	0x00009f20
        /*12cc*/ 	.word	0x00000002
        /*12d0*/ 	.word	0x00000380
        /*12d4*/ 	.short	0x010a
        /*12d6*/ 	.byte	0xff
	.zero		1


	//   ....[31]....
        /*12d8*/ 	.word	0x00009f80
        /*12dc*/ 	.word	0x00000000
        /*12e0*/ 	.word	0x00000390
        /*12e4*/ 	.short	0x010a
        /*12e6*/ 	.byte	0xff
	.zero		1


	//   ....[32]....
        /*12e8*/ 	.word	0x00009fd0
        /*12ec*/ 	.word	0x00000000
        /*12f0*/ 	.word	0x00000380
        /*12f4*/ 	.short	0x010a
        /*12f6*/ 	.byte	0xff
	.zero		1


	//   ....[33]....
        /*12f8*/ 	.word	0x0000a030
        /*12fc*/ 	.word	0x00000002
        /*1300*/ 	.word	0x000003c0
        /*1304*/ 	.short	0x010a
        /*1306*/ 	.byte	0xff
	.zero		1


	//   ....[34]....
        /*1308*/ 	.word	0x0000a090
        /*130c*/ 	.word	0x00000000
        /*1310*/ 	.word	0x00000000
        /*1314*/ 	.short	0x010a
        /*1316*/ 	.byte	0xff
	.zero		1


	//   ....[35]....
        /*1318*/ 	.word	0x0000a0f0
        /*131c*/ 	.word	0x00000000
        /*1320*/ 	.word	0x00000000
        /*1324*/ 	.short	0x010a
        /*1326*/ 	.byte	0xff
	.zero		1


	//   ....[36]....
        /*1328*/ 	.word	0x0000a150
        /*132c*/ 	.word	0x00000000
        /*1330*/ 	.word	0x00000000
        /*1334*/ 	.short	0x010a
        /*1336*/ 	.byte	0xff
	.zero		1


	//   ....[37]....
        /*1338*/ 	.word	0x0000a1b0
        /*133c*/ 	.word	0x00000000
        /*1340*/ 	.word	0x00000000
        /*1344*/ 	.short	0x010a
        /*1346*/ 	.byte	0xff
	.zero		1


	//   ....[38]....
        /*1348*/ 	.word	0x0000a210
        /*134c*/ 	.word	0x00000000
        /*1350*/ 	.word	0x00000000
        /*1354*/ 	.short	0x010a
        /*1356*/ 	.byte	0xff
	.zero		1


	//   ....[39]....
        /*1358*/ 	.word	0x0000a260
        /*135c*/ 	.word	0x0000000c
        /*1360*/ 	.word	0x00000380
        /*1364*/ 	.short	0x010a
        /*1366*/ 	.byte	0xff
	.zero		1


	//   ....[40]....
        /*1368*/ 	.word	0x0000a2c0
        /*136c*/ 	.word	0x00000000
        /*1370*/ 	.word	0x00000378
        /*1374*/ 	.short	0x010a
        /*1376*/ 	.byte	0xff
	.zero		1


	//   ....[41]....
        /*1378*/ 	.word	0x0000a320
        /*137c*/ 	.word	0x00000000
        /*1380*/ 	.word	0x00000368
        /*1384*/ 	.short	0x010a
        /*1386*/ 	.byte	0xff
	.zero		1


	//   ....[42]....
        /*1388*/ 	.word	0x0000a370
        /*138c*/ 	.word	0x00000003
        /*1390*/ 	.word	0x00000380
        /*1394*/ 	.short	0x010a
        /*1396*/ 	.byte	0xff
	.zero		1


	//   ....[43]....
        /*1398*/ 	.word	0x0000a3d0
        /*139c*/ 	.word	0x00000000
        /*13a0*/ 	.word	0x00000360
        /*13a4*/ 	.short	0x010a
        /*13a6*/ 	.byte	0xff
	.zero		1


	//   ....[44]....
        /*13a8*/ 	.word	0x0000a420
        /*13ac*/ 	.word	0x00000016
        /*13b0*/ 	.word	0x000003a0
        /*13b4*/ 	.short	0x010a
        /*13b6*/ 	.byte	0xff
	.zero		1


	//----- nvinfo : EIATTR_NUM_MBARRIERS
	.align		4
.L_47:
        /*13b8*/ 	.byte	0x03, 0x38
        /*13ba*/ 	.short	0x0080


	//----- nvinfo : EIATTR_EXIT_INSTR_OFFSETS
	.align		4
        /*13bc*/ 	.byte	0x04, 0x1c
        /*13be*/ 	.short	(.L_49 - .L_48)


	//   ....[0]....
.L_48:
        /*13c0*/ 	.word	0x00004c80


	//   ....[1]....
        /*13c4*/ 	.word	0x00005170


	//   ....[2]....
        /*13c8*/ 	.word	0x000051d0


	//   ....[3]....
        /*13cc*/ 	.word	0x00005ff0


	//   ....[4]....
        /*13d0*/ 	.word	0x00006ba0


	//   ....[5]....
        /*13d4*/ 	.word	0x00006be0


	//   ....[6]....
        /*13d8*/ 	.word	0x00008920


	//----- nvinfo : EIATTR_MAX_THREADS
	.align		4
.L_49:
        /*13dc*/ 	.byte	0x04, 0x05
        /*13de*/ 	.short	(.L_51 - .L_50)
.L_50:
        /*13e0*/ 	.word	0x00000100
        /*13e4*/ 	.word	0x00000001
        /*13e8*/ 	.word	0x00000001


	//----- nvinfo : EIATTR_CRS_STACK_SIZE
	.align		4
.L_51:
        /*13ec*/ 	.byte	0x04, 0x1e
        /*13ee*/ 	.short	(.L_53 - .L_52)
.L_52:
        /*13f0*/ 	.word	0x00000000


	//----- nvinfo : EIATTR_CBANK_PARAM_SIZE
	.align		4
.L_53:
        /*13f4*/ 	.byte	0x03, 0x19
        /*13f6*/ 	.short	0x0800


	//----- nvinfo : EIATTR_PARAM_CBANK
	.align		4
        /*13f8*/ 	.byte	0x04, 0x0a
        /*13fa*/ 	.short	(.L_55 - .L_54)
	.align		4
.L_54:
        /*13fc*/ 	.word	index@(.nv.constant0._ZN7cutlass13device_kernelINS_4gemm6kernel13GemmUniversalIN4cute5tupleIJiiiiEEENS1_10collective13CollectiveMmaINS1_35MainloopSm100TmaUmmaWarpSpecializedILi54ELi2ELi4ENS5_IJNS4_1CILi2EEENSA_ILi4EEENSA_ILi1EEEEEEEENS5_IJNSA_ILi64EEESG_NSA_ILi32EEEEEENS_12float_e5m2_tENS5_IJlSD_lEEESJ_SK_NS4_8TiledMMAINS4_8MMA_AtomIJNS4_10MMA_TraitsINS4_19SM100_MMA_F8F6F4_SSEJSJ_SJ_fSG_SG_NS4_17integral_constantINS4_4UMMA5MajorELSR_0EEESS_NSP_INSQ_7ScaleInELST_0EEESU_EEEEEENS4_6LayoutINS5_IJSD_SD_SD_EEENS5_IJNSA_ILi0EEESZ_SZ_EEEEENS5_IJNS4_10UnderscoreES12_S12_EEEEENS4_23SM90_TMA_LOAD_MULTICASTENS4_14ComposedLayoutINS4_7SwizzleILi1ELi4ELi3EEENS4_18smem_ptr_flag_bitsILi8EEENSX_INS5_IJNSA_ILi8EEESH_EEENS5_IJSH_SD_EEEEEEEvNS4_8identityES15_S1F_vS1G_EENS_8epilogue10collective18CollectiveEpilogueINS1I_23Sm100TmaWarpSpecializedILi1ELi1ELi32ELb0ELb0EEEJSI_NS5_IJNSX_ISG_SD_EES1N_EEESJ_SK_SJ_SK_NS1I_6fusion15FusionCallbacksIS1M_NS1P_17LinearCombinationISJ_fSJ_fLNS_15FloatRoundStyleE2EEESI_S1O_JEEENS4_5SM1004TMEM4LOAD26SM100_TMEM_LOAD_16dp32b32xENS4_13SM90_TMA_LOADENS16_INS17_ILi2ELi4ELi3EEES1A_NSX_INS5_IJS1B_SG_EEENS5_IJSG_SD_EEEEEEENS4_39AutoVectorizingCopyWithAssumedAlignmentILi128EEENS4_14SM90_TMA_STOREES24_S26_S26_EEEvvEEEEvNT_6ParamsE)
        /*1400*/ 	.short	0x0380
        /*1402*/ 	.short	0x0800


	//----- nvinfo : EIATTR_SW_WAR
	.align		4
.L_55:
        /*1404*/ 	.byte	0x04, 0x36
        /*1406*/ 	.short	(.L_57 - .L_56)
.L_56:
        /*1408*/ 	.word	0x00000008
.L_57:


//--------------------- .nv.callgraph             --------------------------
	.section	.nv.callgraph,"",@"SHT_CUDA_CALLGRAPH"
	.align	4
	.sectionentsize	8
	.align		4
        /*0000*/ 	.word	0x00000000
	.align		4
        /*0004*/ 	.word	0xffffffff
	.align		4
        /*0008*/ 	.word	index@(_ZN7cutlass13device_kernelINS_4gemm6kernel13GemmUniversalIN4cute5tupleIJiiiiEEENS1_10collective13CollectiveMmaINS1_35MainloopSm100TmaUmmaWarpSpecializedILi54ELi2ELi4ENS5_IJNS4_1CILi2EEENSA_ILi4EEENSA_ILi1EEEEEEEENS5_IJNSA_ILi64EEESG_NSA_ILi32EEEEEENS_12float_e5m2_tENS5_IJlSD_lEEESJ_SK_NS4_8TiledMMAINS4_8MMA_AtomIJNS4_10MMA_TraitsINS4_19SM100_MMA_F8F6F4_SSEJSJ_SJ_fSG_SG_NS4_17integral_constantINS4_4UMMA5MajorELSR_0EEESS_NSP_INSQ_7ScaleInELST_0EEESU_EEEEEENS4_6LayoutINS5_IJSD_SD_SD_EEENS5_IJNSA_ILi0EEESZ_SZ_EEEEENS5_IJNS4_10UnderscoreES12_S12_EEEEENS4_23SM90_TMA_LOAD_MULTICASTENS4_14ComposedLayoutINS4_7SwizzleILi1ELi4ELi3EEENS4_18smem_ptr_flag_bitsILi8EEENSX_INS5_IJNSA_ILi8EEESH_EEENS5_IJSH_SD_EEEEEEEvNS4_8identityES15_S1F_vS1G_EENS_8epilogue10collective18CollectiveEpilogueINS1I_23Sm100TmaWarpSpecializedILi1ELi1ELi32ELb0ELb0EEEJSI_NS5_IJNSX_ISG_SD_EES1N_EEESJ_SK_SJ_SK_NS1I_6fusion15FusionCallbacksIS1M_NS1P_17LinearCombinationISJ_fSJ_fLNS_15FloatRoundStyleE2EEESI_S1O_JEEENS4_5SM1004TMEM4LOAD26SM100_TMEM_LOAD_16dp32b32xENS4_13SM90_TMA_LOADENS16_INS17_ILi2ELi4ELi3EEES1A_NSX_INS5_IJS1B_SG_EEENS5_IJSG_SD_EEEEEEENS4_39AutoVectorizingCopyWithAssumedAlignmentILi128EEENS4_14SM90_TMA_STOREES24_S26_S26_EEEvvEEEEvNT_6ParamsE)
	.align		4
        /*000c*/ 	.word	index@(__assertfail)
	.align		4
        /*0010*/ 	.word	0x00000000
	.align		4
        /*0014*/ 	.word	0xfffffffe
	.align		4
        /*0018*/ 	.word	0x00000000
	.align		4
        /*001c*/ 	.word	0xfffffffd
	.align		4
        /*0020*/ 	.word	0x00000000
	.align		4
        /*0024*/ 	.word	0xfffffffc


//--------------------- .nv.constant4             --------------------------
	.section	.nv.constant4,"a",@progbits
	.align	8
	.align		8
.nv.constant4:
        /*0000*/ 	.dword	__assertfail
	.align		8
        /*0008*/ 	.dword	__unnamed_1
	.align		8
        /*0010*/ 	.dword	__unnamed_2
	.align		8
        /*0018*/ 	.dword	_ZN40_INTERNAL_2d0b43b5_4_k_cu_22b1477a_178374cuda3std3__45__cpo5beginE
	.align		8
        /*0020*/ 	.dword	_ZN40_INTERNAL_2d0b43b5_4_k_cu_22b1477a_178374cuda3std3__45__cpo3endE
	.align		8
        /*0028*/ 	.dword	_ZN40_INTERNAL_2d0b43b5_4_k_cu_22b1477a_178374cuda3std3__45__cpo6cbeginE
	.align		8
        /*0030*/ 	.dword	_ZN40_INTERNAL_2d0b43b5_4_k_cu_22b1477a_178374cuda3std3__45__cpo4cendE
	.align		8
        /*0038*/ 	.dword	_ZN40_INTERNAL_2d0b43b5_4_k_cu_22b1477a_178374cuda3std3__442_GLOBAL__N__2d0b43b5_4_k_cu_22b1477a_178376ignoreE
	.align		8
        /*0040*/ 	.dword	_ZN40_INTERNAL_2d0b43b5_4_k_cu_22b1477a_178374cuda3std3__419piecewise_constructE
	.align		8
        /*0048*/ 	.dword	_ZN40_INTERNAL_2d0b43b5_4_k_cu_22b1477a_178374cuda3std3__48in_placeE
	.align		8
        /*0050*/ 	.dword	_ZN40_INTERNAL_2d0b43b5_4_k_cu_22b1477a_178374cuda3std6ranges3__45__cpo4swapE
	.align		8
        /*0058*/ 	.dword	_ZN40_INTERNAL_2d0b43b5_4_k_cu_22b1477a_178374cuda3std6ranges3__45__cpo9iter_moveE
	.align		8
        /*0060*/ 	.dword	_ZN40_INTERNAL_2d0b43b5_4_k_cu_22b1477a_178374cute7productE
	.align		8
        /*0068*/ 	.dword	_ZN40_INTERNAL_2d0b43b5_4_k_cu_22b1477a_178374cute1_E
	.align		8
        /*0070*/ 	.dword	$str$25
	.align		8
        /*0078*/ 	.dword	$str$26
	.align		8
        /*0080*/ 	.dword	$str$27
	.align		8
        /*0088*/ 	.dword	$str$28


//--------------------- .text._ZN7cutlass13device_kernelINS_4gemm6kernel13GemmUniversalIN4cute5tupleIJiiiiEEENS1_10collective13CollectiveMmaINS1_35MainloopSm100TmaUmmaWarpSpecializedILi54ELi2ELi4ENS5_IJNS4_1CILi2EEENSA_ILi4EEENSA_ILi1EEEEEEEENS5_IJNSA_ILi64EEESG_NSA_ILi32EEEEEENS_12float_e5m2_tENS5_IJlSD_lEEESJ_SK_NS4_8TiledMMAINS4_8MMA_AtomIJNS4_10MMA_TraitsINS4_19SM100_MMA_F8F6F4_SSEJSJ_SJ_fSG_SG_NS4_17integral_constantINS4_4UMMA5MajorELSR_0EEESS_NSP_INSQ_7ScaleInELST_0EEESU_EEEEEENS4_6LayoutINS5_IJSD_SD_SD_EEENS5_IJNSA_ILi0EEESZ_SZ_EEEEENS5_IJNS4_10UnderscoreES12_S12_EEEEENS4_23SM90_TMA_LOAD_MULTICASTENS4_14ComposedLayoutINS4_7SwizzleILi1ELi4ELi3EEENS4_18smem_ptr_flag_bitsILi8EEENSX_INS5_IJNSA_ILi8EEESH_EEENS5_IJSH_SD_EEEEEEEvNS4_8identityES15_S1F_vS1G_EENS_8epilogue10collective18CollectiveEpilogueINS1I_23Sm100TmaWarpSpecializedILi1ELi1ELi32ELb0ELb0EEEJSI_NS5_IJNSX_ISG_SD_EES1N_EEESJ_SK_SJ_SK_NS1I_6fusion15FusionCallbacksIS1M_NS1P_17LinearCombinationISJ_fSJ_fLNS_15FloatRoundStyleE2EEESI_S1O_JEEENS4_5SM1004TMEM4LOAD26SM100_TMEM_LOAD_16dp32b32xENS4_13SM90_TMA_LOADENS16_INS17_ILi2ELi4ELi3EEES1A_NSX_INS5_IJS1B_SG_EEENS5_IJSG_SD_EEEEEEENS4_39AutoVectorizingCopyWithAssumedAlignmentILi128EEENS4_14SM90_TMA_STOREES24_S26_S26_EEEvvEEEEvNT_6ParamsE --------------------------
	.section	.text._ZN7cutlass13device_kernelINS_4gemm6kernel13GemmUniversalIN4cute5tupleIJiiiiEEENS1_10collective13CollectiveMmaINS1_35MainloopSm100TmaUmmaWarpSpecializedILi54ELi2ELi4ENS5_IJNS4_1CILi2EEENSA_ILi4EEENSA_ILi1EEEEEEEENS5_IJNSA_ILi64EEESG_NSA_ILi32EEEEEENS_12float_e5m2_tENS5_IJlSD_lEEESJ_SK_NS4_8TiledMMAINS4_8MMA_AtomIJNS4_10MMA_TraitsINS4_19SM100_MMA_F8F6F4_SSEJSJ_SJ_fSG_SG_NS4_17integral_constantINS4_4UMMA5MajorELSR_0EEESS_NSP_INSQ_7ScaleInELST_0EEESU_EEEEEENS4_6LayoutINS5_IJSD_SD_SD_EEENS5_IJNSA_ILi0EEESZ_SZ_EEEEENS5_IJNS4_10UnderscoreES12_S12_EEEEENS4_23SM90_TMA_LOAD_MULTICASTENS4_14ComposedLayoutINS4_7SwizzleILi1ELi4ELi3EEENS4_18smem_ptr_flag_bitsILi8EEENSX_INS5_IJNSA_ILi8EEESH_EEENS5_IJSH_SD_EEEEEEEvNS4_8identityES15_S1F_vS1G_EENS_8epilogue10collective18CollectiveEpilogueINS1I_23Sm100TmaWarpSpecializedILi1ELi1ELi32ELb0ELb0EEEJSI_NS5_IJNSX_ISG_SD_EES1N_EEESJ_SK_SJ_SK_NS1I_6fusion15FusionCallbacksIS1M_NS1P_17LinearCombinationISJ_fSJ_fLNS_15FloatRoundStyleE2EEESI_S1O_JEEENS4_5SM1004TMEM4LOAD26SM100_TMEM_LOAD_16dp32b32xENS4_13SM90_TMA_LOADENS16_INS17_ILi2ELi4ELi3EEES1A_NSX_INS5_IJS1B_SG_EEENS5_IJSG_SD_EEEEEEENS4_39AutoVectorizingCopyWithAssumedAlignmentILi128EEENS4_14SM90_TMA_STOREES24_S26_S26_EEEvvEEEEvNT_6ParamsE,"ax",@progbits
	.align	128
.text._ZN7cutlass13device_kernelINS_4gemm6kernel13GemmUniversalIN4cute5tupleIJiiiiEEENS1_10collective13CollectiveMmaINS1_35MainloopSm100TmaUmmaWarpSpecializedILi54ELi2ELi4ENS5_IJNS4_1CILi2EEENSA_ILi4EEENSA_ILi1EEEEEEEENS5_IJNSA_ILi64EEESG_NSA_ILi32EEEEEENS_12float_e5m2_tENS5_IJlSD_lEEESJ_SK_NS4_8TiledMMAINS4_8MMA_AtomIJNS4_10MMA_TraitsINS4_19SM100_MMA_F8F6F4_SSEJSJ_SJ_fSG_SG_NS4_17integral_constantINS4_4UMMA5MajorELSR_0EEESS_NSP_INSQ_7ScaleInELST_0EEESU_EEEEEENS4_6LayoutINS5_IJSD_SD_SD_EEENS5_IJNSA_ILi0EEESZ_SZ_EEEEENS5_IJNS4_10UnderscoreES12_S12_EEEEENS4_23SM90_TMA_LOAD_MULTICASTENS4_14ComposedLayoutINS4_7SwizzleILi1ELi4ELi3EEENS4_18smem_ptr_flag_bitsILi8EEENSX_INS5_IJNSA_ILi8EEESH_EEENS5_IJSH_SD_EEEEEEEvNS4_8identityES15_S1F_vS1G_EENS_8epilogue10collective18CollectiveEpilogueINS1I_23Sm100TmaWarpSpecializedILi1ELi1ELi32ELb0ELb0EEEJSI_NS5_IJNSX_ISG_SD_EES1N_EEESJ_SK_SJ_SK_NS1I_6fusion15FusionCallbacksIS1M_NS1P_17LinearCombinationISJ_fSJ_fLNS_15FloatRoundStyleE2EEESI_S1O_JEEENS4_5SM1004TMEM4LOAD26SM100_TMEM_LOAD_16dp32b32xENS4_13SM90_TMA_LOADENS16_INS17_ILi2ELi4ELi3EEES1A_NSX_INS5_IJS1B_SG_EEENS5_IJSG_SD_EEEEEEENS4_39AutoVectorizingCopyWithAssumedAlignmentILi128EEENS4_14SM90_TMA_STOREES24_S26_S26_EEEvvEEEEvNT_6ParamsE:
        .type           _ZN7cutlass13device_kernelINS_4gemm6kernel13GemmUniversalIN4cute5tupleIJiiiiEEENS1_10collective13CollectiveMmaINS1_35MainloopSm100TmaUmmaWarpSpecializedILi54ELi2ELi4ENS5_IJNS4_1CILi2EEENSA_ILi4EEENSA_ILi1EEEEEEEENS5_IJNSA_ILi64EEESG_NSA_ILi32EEEEEENS_12float_e5m2_tENS5_IJlSD_lEEESJ_SK_NS4_8TiledMMAINS4_8MMA_AtomIJNS4_10MMA_TraitsINS4_19SM100_MMA_F8F6F4_SSEJSJ_SJ_fSG_SG_NS4_17integral_constantINS4_4UMMA5MajorELSR_0EEESS_NSP_INSQ_7ScaleInELST_0EEESU_EEEEEENS4_6LayoutINS5_IJSD_SD_SD_EEENS5_IJNSA_ILi0EEESZ_SZ_EEEEENS5_IJNS4_10UnderscoreES12_S12_EEEEENS4_23SM90_TMA_LOAD_MULTICASTENS4_14ComposedLayoutINS4_7SwizzleILi1ELi4ELi3EEENS4_18smem_ptr_flag_bitsILi8EEENSX_INS5_IJNSA_ILi8EEESH_EEENS5_IJSH_SD_EEEEEEEvNS4_8identityES15_S1F_vS1G_EENS_8epilogue10collective18CollectiveEpilogueINS1I_23Sm100TmaWarpSpecializedILi1ELi1ELi32ELb0ELb0EEEJSI_NS5_IJNSX_ISG_SD_EES1N_EEESJ_SK_SJ_SK_NS1I_6fusion15FusionCallbacksIS1M_NS1P_17LinearCombinationISJ_fSJ_fLNS_15FloatRoundStyleE2EEESI_S1O_JEEENS4_5SM1004TMEM4LOAD26SM100_TMEM_LOAD_16dp32b32xENS4_13SM90_TMA_LOADENS16_INS17_ILi2ELi4ELi3EEES1A_NSX_INS5_IJS1B_SG_EEENS5_IJSG_SD_EEEEEEENS4_39AutoVectorizingCopyWithAssumedAlignmentILi128EEENS4_14SM90_TMA_STOREES24_S26_S26_EEEvvEEEEvNT_6ParamsE,@function
        .size           _ZN7cutlass13device_kernelINS_4gemm6kernel13GemmUniversalIN4cute5tupleIJiiiiEEENS1_10collective13CollectiveMmaINS1_35MainloopSm100TmaUmmaWarpSpecializedILi54ELi2ELi4ENS5_IJNS4_1CILi2EEENSA_ILi4EEENSA_ILi1EEEEEEEENS5_IJNSA_ILi64EEESG_NSA_ILi32EEEEEENS_12float_e5m2_tENS5_IJlSD_lEEESJ_SK_NS4_8TiledMMAINS4_8MMA_AtomIJNS4_10MMA_TraitsINS4_19SM100_MMA_F8F6F4_SSEJSJ_SJ_fSG_SG_NS4_17integral_constantINS4_4UMMA5MajorELSR_0EEESS_NSP_INSQ_7ScaleInELST_0EEESU_EEEEEENS4_6LayoutINS5_IJSD_SD_SD_EEENS5_IJNSA_ILi0EEESZ_SZ_EEEEENS5_IJNS4_10UnderscoreES12_S12_EEEEENS4_23SM90_TMA_LOAD_MULTICASTENS4_14ComposedLayoutINS4_7SwizzleILi1ELi4ELi3EEENS4_18smem_ptr_flag_bitsILi8EEENSX_INS5_IJNSA_ILi8EEESH_EEENS5_IJSH_SD_EEEEEEEvNS4_8identityES15_S1F_vS1G_EENS_8epilogue10collective18CollectiveEpilogueINS1I_23Sm100TmaWarpSpecializedILi1ELi1ELi32ELb0ELb0EEEJSI_NS5_IJNSX_ISG_SD_EES1N_EEESJ_SK_SJ_SK_NS1I_6fusion15FusionCallbacksIS1M_NS1P_17LinearCombinationISJ_fSJ_fLNS_15FloatRoundStyleE2EEESI_S1O_JEEENS4_5SM1004TMEM4LOAD26SM100_TMEM_LOAD_16dp32b32xENS4_13SM90_TMA_LOADENS16_INS17_ILi2ELi4ELi3EEES1A_NSX_INS5_IJS1B_SG_EEENS5_IJSG_SD_EEEEEEENS4_39AutoVectorizingCopyWithAssumedAlignmentILi128EEENS4_14SM90_TMA_STOREES24_S26_S26_EEEvvEEEEvNT_6ParamsE,(.L_x_286 - _ZN7cutlass13device_kernelINS_4gemm6kernel13GemmUniversalIN4cute5tupleIJiiiiEEENS1_10collective13CollectiveMmaINS1_35MainloopSm100TmaUmmaWarpSpecializedILi54ELi2ELi4ENS5_IJNS4_1CILi2EEENSA_ILi4EEENSA_ILi1EEEEEEEENS5_IJNSA_ILi64EEESG_NSA_ILi32EEEEEENS_12float_e5m2_tENS5_IJlSD_lEEESJ_SK_NS4_8TiledMMAINS4_8MMA_AtomIJNS4_10MMA_TraitsINS4_19SM100_MMA_F8F6F4_SSEJSJ_SJ_fSG_SG_NS4_17integral_constantINS4_4UMMA5MajorELSR_0EEESS_NSP_INSQ_7ScaleInELST_0EEESU_EEEEEENS4_6LayoutINS5_IJSD_SD_SD_EEENS5_IJNSA_ILi0EEESZ_SZ_EEEEENS5_IJNS4_10UnderscoreES12_S12_EEEEENS4_23SM90_TMA_LOAD_MULTICASTENS4_14ComposedLayoutINS4_7SwizzleILi1ELi4ELi3EEENS4_18smem_ptr_flag_bitsILi8EEENSX_INS5_IJNSA_ILi8EEESH_EEENS5_IJSH_SD_EEEEEEEvNS4_8identityES15_S1F_vS1G_EENS_8epilogue10collective18CollectiveEpilogueINS1I_23Sm100TmaWarpSpecializedILi1ELi1ELi32ELb0ELb0EEEJSI_NS5_IJNSX_ISG_SD_EES1N_EEESJ_SK_SJ_SK_NS1I_6fusion15FusionCallbacksIS1M_NS1P_17LinearCombinationISJ_fSJ_fLNS_15FloatRoundStyleE2EEESI_S1O_JEEENS4_5SM1004TMEM4LOAD26SM100_TMEM_LOAD_16dp32b32xENS4_13SM90_TMA_LOADENS16_INS17_ILi2ELi4ELi3EEES1A_NSX_INS5_IJS1B_SG_EEENS5_IJSG_SD_EEEEEEENS4_39AutoVectorizingCopyWithAssumedAlignmentILi128EEENS4_14SM90_TMA_STOREES24_S26_S26_EEEvvEEEEvNT_6ParamsE)
        .other          _ZN7cutlass13device_kernelINS_4gemm6kernel13GemmUniversalIN4cute5tupleIJiiiiEEENS1_10collective13CollectiveMmaINS1_35MainloopSm100TmaUmmaWarpSpecializedILi54ELi2ELi4ENS5_IJNS4_1CILi2EEENSA_ILi4EEENSA_ILi1EEEEEEEENS5_IJNSA_ILi64EEESG_NSA_ILi32EEEEEENS_12float_e5m2_tENS5_IJlSD_lEEESJ_SK_NS4_8TiledMMAINS4_8MMA_AtomIJNS4_10MMA_TraitsINS4_19SM100_MMA_F8F6F4_SSEJSJ_SJ_fSG_SG_NS4_17integral_constantINS4_4UMMA5MajorELSR_0EEESS_NSP_INSQ_7ScaleInELST_0EEESU_EEEEEENS4_6LayoutINS5_IJSD_SD_SD_EEENS5_IJNSA_ILi0EEESZ_SZ_EEEEENS5_IJNS4_10UnderscoreES12_S12_EEEEENS4_23SM90_TMA_LOAD_MULTICASTENS4_14ComposedLayoutINS4_7SwizzleILi1ELi4ELi3EEENS4_18smem_ptr_flag_bitsILi8EEENSX_INS5_IJNSA_ILi8EEESH_EEENS5_IJSH_SD_EEEEEEEvNS4_8identityES15_S1F_vS1G_EENS_8epilogue10collective18CollectiveEpilogueINS1I_23Sm100TmaWarpSpecializedILi1ELi1ELi32ELb0ELb0EEEJSI_NS5_IJNSX_ISG_SD_EES1N_EEESJ_SK_SJ_SK_NS1I_6fusion15FusionCallbacksIS1M_NS1P_17LinearCombinationISJ_fSJ_fLNS_15FloatRoundStyleE2EEESI_S1O_JEEENS4_5SM1004TMEM4LOAD26SM100_TMEM_LOAD_16dp32b32xENS4_13SM90_TMA_LOADENS16_INS17_ILi2ELi4ELi3EEES1A_NSX_INS5_IJS1B_SG_EEENS5_IJSG_SD_EEEEEEENS4_39AutoVectorizingCopyWithAssumedAlignmentILi128EEENS4_14SM90_TMA_STOREES24_S26_S26_EEEvvEEEEvNT_6ParamsE,@"STO_CUDA_ENTRY STV_DEFAULT"
_ZN7cutlass13device_kernelINS_4gemm6kernel13GemmUniversalIN4cute5tupleIJiiiiEEENS1_10collective13CollectiveMmaINS1_35MainloopSm100TmaUmmaWarpSpecializedILi54ELi2ELi4ENS5_IJNS4_1CILi2EEENSA_ILi4EEENSA_ILi1EEEEEEEENS5_IJNSA_ILi64EEESG_NSA_ILi32EEEEEENS_12float_e5m2_tENS5_IJlSD_lEEESJ_SK_NS4_8TiledMMAINS4_8MMA_AtomIJNS4_10MMA_TraitsINS4_19SM100_MMA_F8F6F4_SSEJSJ_SJ_fSG_SG_NS4_17integral_constantINS4_4UMMA5MajorELSR_0EEESS_NSP_INSQ_7ScaleInELST_0EEESU_EEEEEENS4_6LayoutINS5_IJSD_SD_SD_EEENS5_IJNSA_ILi0EEESZ_SZ_EEEEENS5_IJNS4_10UnderscoreES12_S12_EEEEENS4_23SM90_TMA_LOAD_MULTICASTENS4_14ComposedLayoutINS4_7SwizzleILi1ELi4ELi3EEENS4_18smem_ptr_flag_bitsILi8EEENSX_INS5_IJNSA_ILi8EEESH_EEENS5_IJSH_SD_EEEEEEEvNS4_8identityES15_S1F_vS1G_EENS_8epilogue10collective18CollectiveEpilogueINS1I_23Sm100TmaWarpSpecializedILi1ELi1ELi32ELb0ELb0EEEJSI_NS5_IJNSX_ISG_SD_EES1N_EEESJ_SK_SJ_SK_NS1I_6fusion15FusionCallbacksIS1M_NS1P_17LinearCombinationISJ_fSJ_fLNS_15FloatRoundStyleE2EEESI_S1O_JEEENS4_5SM1004TMEM4LOAD26SM100_TMEM_LOAD_16dp32b32xENS4_13SM90_TMA_LOADENS16_INS17_ILi2ELi4ELi3EEES1A_NSX_INS5_IJS1B_SG_EEENS5_IJSG_SD_EEEEEEENS4_39AutoVectorizingCopyWithAssumedAlignmentILi128EEENS4_14SM90_TMA_STOREES24_S26_S26_EEEvvEEEEvNT_6ParamsE:
[----:B------:R-:W1:Y:S01]  /*0000*/  LDC R1, c[0x0][0x37c] ;  /* 0x0000df00ff017b82 */ /* 0x000e620000000800 */
[----:B------:R-:W2:Y:S01]  /*0010*/  S2R R76, SR_TID.X ;  /* 0x00000000004c7919 */ /* 0x000ea20000002100 */
[----:B------:R-:W3:Y:S01]  /*0020*/  LDCU.64 UR6, c[0x0][0x890] ;  /* 0x00011200ff0677ac */ /* 0x000ee20008000a00 */
[----:B------:R-:W-:Y:S01]  /*0030*/  PRMT R79, RZ, 0x7610, R79 ;  /* 0x00007610ff4f7816 */ /* 0x000fe2000000004f */
[----:B------:R-:W4:Y:S01]  /*0040*/  LDCU.64 UR52, c[0x0][0x358] ;  /* 0x00006b00ff3477ac */ /* 0x000f220008000a00 */
[----:B------:R-:W-:Y:S02]  /*0050*/  ELECT P3, URZ, PT ;  /* 0x0000000000ff782f */ /* 0x000fe40003860000 */
[----:B---3--:R-:W-:-:S04]  /*0060*/  ISETP.NE.U32.AND P0, PT, RZ, UR6, PT ;  /* 0x00000006ff007c0c */ /* 0x008fc8000bf05070 */
[----:B------:R-:W-:Y:S02]  /*0070*/  ISETP.NE.AND.EX P1, PT, RZ, UR7, PT, P0 ;  /* 0x00000007ff007c0c */ /* 0x000fe4000bf25300 */
[----:B--2---:R-:W-:-:S05]  /*0080*/  SHF.R.U32.HI R80, RZ, 0x5, R76 ;  /* 0x00000005ff507819 */ /* 0x004fca000001164c */
[----:B------:R-:W2:Y:S02]  /*0090*/  SHFL.IDX PT, R0, R80, RZ, 0x1f ;  /* 0x00001fff50007589 */ /* 0x000ea400000e0000 */
[----:B--2---:R-:W-:-:S04]  /*00a0*/  R2UR UR10, R0 ;  /* 0x00000000000a72ca */ /* 0x004fc800000e0000 */
[----:B-1--4-:R-:W-:Y:S05]  /*00b0*/  @P1 BRA `(.L_x_0) ;  /* 0x00000000002c1947 */ /* 0x012fea0003800000 */
[----:B------:R-:W1:Y:S02]  /*00c0*/  LDCU.64 UR4, c[0x0][0x888] ;  /* 0x00011100ff0477ac */ /* 0x000e640008000a00 */
[----:B-1----:R-:W-:-:S04]  /*00d0*/  UISETP.NE.U32.AND UP0, UPT, UR4, URZ, UPT ;  /* 0x000000ff0400728c */ /* 0x002fc8000bf05070 */
[----:B------:R-:W-:-:S09]  /*00e0*/  UISETP.NE.AND.EX UP0, UPT, UR5, URZ, UPT, UP0 ;  /* 0x000000ff0500728c */ /* 0x000fd2000bf05300 */
[----:B------:R-:W-:Y:S05]  /*00f0*/  BRA.U !UP0, `(.L_x_1) ;  /* 0x0000000108107547 */ /* 0x000fea000b800000 */
[----:B------:R-:W1:Y:S02]  /*0100*/  LDC.64 R2, c[0x0][0x888] ;  /* 0x00022200ff027b82 */ /* 0x000e640000000a00 */
[----:B-1----:R1:W5:Y:S01]  /*0110*/  LDG.E R39, desc[UR52][R2.64] ;  /* 0x0000003402277981 */ /* 0x002362000c1e1900 */
[----:B------:R-:W-:Y:S01]  /*0120*/  HFMA2 R79, -RZ, RZ, 0, 5.9604644775390625e-08 ;  /* 0x00000001ff4f7431 */ /* 0x000fe200000001ff */
[----:B------:R-:W-:Y:S05]  /*0130*/  BRA `(.L_x_0) ;  /* 0x00000000000c7947 */ /* 0x000fea0003800000 */
.L_x_1:
[----:B------:R-:W1:Y:S01]  /*0140*/  LDCU UR4, c[0x0][0x880] ;  /* 0x00011000ff0477ac */ /* 0x000e620008000800 */
[----:B------:R-:W-:Y:S01]  /*0150*/  HFMA2 R79, -RZ, RZ, 0, 5.9604644775390625e-08 ;  /* 0x00000001ff4f7431 */ /* 0x000fe200000001ff */
[----:B-1----:R-:W-:-:S07]  /*0160*/  MOV R39, UR4 ;  /* 0x0000000400277c02 */ /* 0x002fce0008000f00 */
.L_x_0:
[----:B------:R-:W2:Y:S02]  /*0170*/  LDCU.64 UR4, c[0x0][0x8b0] ;  /* 0x00011600ff0477ac */ /* 0x000ea40008000a00 */
[----:B--2---:R-:W-:-:S04]  /*0180*/  UISETP.NE.U32.AND UP0, UPT, UR4, URZ, UPT ;  /* 0x000000ff0400728c */ /* 0x004fc8000bf05070 */
[----:B------:R-:W-:-:S09]  /*0190*/  UISETP.NE.AND.EX UP0, UPT, UR5, URZ, UPT, UP0 ;  /* 0x000000ff0500728c */ /* 0x000fd2000bf05300 */
[----:B------:R-:W-:Y:S05]  /*01a0*/  BRA.U UP0, `(.L_x_2) ;  /* 0x0000000100247547 */ /* 0x000fea000b800000 */
[----:B------:R-:W2:Y:S02]  /*01b0*/  LDCU.64 UR4, c[0x0][0x8a8] ;  /* 0x00011500ff0477ac */ /* 0x000ea40008000a00 */
[----:B--2---:R-:W-:-:S04]  /*01c0*/  UISETP.NE.U32.AND UP0, UPT, UR4, URZ, UPT ;  /* 0x000000ff0400728c */ /* 0x004fc8000bf05070 */
[----:B------:R-:W-:-:S09]  /*01d0*/  UISETP.NE.AND.EX UP0, UPT, UR5, URZ, UPT, UP0 ;  /* 0x000000ff0500728c */ /* 0x000fd2000bf05300 */
[----:B------:R-:W-:Y:S05]  /*01e0*/  BRA.U !UP0, `(.L_x_3) ;  /* 0x00000001080c7547 */ /* 0x000fea000b800000 */
[----:B-1----:R-:W1:Y:S02]  /*01f0*/  LDC.64 R2, c[0x0][0x8a8] ;  /* 0x00022a00ff027b82 */ /* 0x002e640000000a00 */
[----:B-1----:R2:W5:Y:S01]  /*0200*/  LDG.E R38, desc[UR52][R2.64] ;  /* 0x0000003402267981 */ /* 0x002562000c1e1900 */
[----:B------:R-:W-:Y:S05]  /*0210*/  BRA `(.L_x_2) ;  /* 0x0000000000087947 */ /* 0x000fea0003800000 */
.L_x_3:
[----:B------:R-:W2:Y:S02]  /*0220*/  LDCU UR4, c[0x0][0x8a0] ;  /* 0x00011400ff0477ac */ /* 0x000ea40008000800 */
[----:B--2---:R-:W-:Y:S02]  /*0230*/  MOV R38, UR4 ;  /* 0x0000000400267c02 */ /* 0x004fe40008000f00 */
.L_x_2:
[----:B------:R-:W-:Y:S01]  /*0240*/  IMAD.U32 R0, RZ, RZ, UR10 ;  /* 0x0000000aff007e24 */ /* 0x000fe2000f8e00ff */
[----:B------:R-:W-:Y:S04]  /*0250*/  BSSY.RECONVERGENT B0, `(.L_x_4) ;  /* 0x000000c000007945 */ /* 0x000fe80003800200 */
[C---:B------:R-:W-:Y:S02]  /*0260*/  ISETP.NE.OR P2, PT, R0.reuse, 0x1, !P3 ;  /* 0x000000010000780c */ /* 0x040fe40005f45670 */
[----:B------:R-:W-:-:S11]  /*0270*/  ISETP.NE.OR P1, PT, R0, 0x3, !P3 ;  /* 0x000000030000780c */ /* 0x000fd60005f25670 */
[----:B------:R-:W-:Y:S05]  /*0280*/  @P2 BRA `(.L_x_5) ;  /* 0x0000000000202947 */ /* 0x000fea0003800000 */
[----:B------:R-:W3:Y:S02]  /*0290*/  LDCU.64 UR4, c[0x0][0x348] ;  /* 0x00006900ff0477ac */ /* 0x000ee40008000a00 */
[----:B---3--:R-:W-:Y:S02]  /*02a0*/  UIADD3 UR8, UP1, UPT, UR4, 0x80, URZ ;  /* 0x0000008004087890 */ /* 0x008fe4000ff3e0ff */
[----:B------:R-:W-:Y:S02]  /*02b0*/  UIADD3 UR4, UP0, UPT, UR4, 0x180, URZ ;  /* 0x0000018004047890 */ /* 0x000fe4000ff1e0ff */
[----:B------:R-:W-:Y:S02]  /*02c0*/  UIADD3.X UR9, UPT, UPT, URZ, UR5, URZ, UP1, !UPT ;  /* 0x00000005ff097290 */ /* 0x000fe40008ffe4ff */
[----:B------:R-:W-:-:S07]  /*02d0*/  UIADD3.X UR5, UPT, UPT, URZ, UR5, URZ, UP0, !UPT ;  /* 0x00000005ff057290 */ /* 0x000fce00087fe4ff */
[----:B------:R3:W-:Y:S02]  /*02e0*/  UTMACCTL.PF [UR8] ;  /* 0x00000000080079b9 */ /* 0x0007e40008040000 */
[----:B------:R3:W-:Y:S02]  /*02f0*/  UTMACCTL.PF [UR4] ;  /* 0x00000000040079b9 */ /* 0x0007e40008040000 */
[----:B---3--:R-:W-:Y:S01]  /*0300*/  NOP ;  /* 0x0000000000007918 */ /* 0x008fe20000000000 */
.L_x_5:
[----:B------:R-:W-:Y:S05]  /*0310*/  BSYNC.RECONVERGENT B0 ;  /* 0x0000000000007941 */ /* 0x000fea0003800200 */
.L_x_4:
[----:B------:R-:W-:Y:S04]  /*0320*/  BSSY.RECONVERGENT B0, `(.L_x_6) ;  /* 0x000000a000007945 */ /* 0x000fe80003800200 */
        /* <DEDUP_REMOVED lines=9> */
.L_x_7:
[----:B------:R-:W-:Y:S05]  /*03c0*/  BSYNC.RECONVERGENT B0 ;  /* 0x0000000000007941 */ /* 0x000fea0003800200 */
.L_x_6:
[----:B------:R-:W3:Y:S01]  /*03d0*/  LDCU.64 UR4, c[0x0][0x888] ;  /* 0x00011100ff0477ac */ /* 0x000ee20008000a00 */
[----:B------:R-:W-:Y:S01]  /*03e0*/  ISETP.NE.AND.EX P0, PT, RZ, UR7, PT, P0 ;  /* 0x00000007ff007c0c */ /* 0x000fe2000bf05300 */
[----:B------:R-:W-:Y:S01]  /*03f0*/  UPLOP3.LUT UP5, UPT, UPT, UPT, UPT, 0x80, 0x8 ;  /* 0x000000000008789c */ /* 0x000fe20003faf070 */
[----:B---3--:R-:W-:-:S04]  /*0400*/  ISETP.NE.U32.AND P1, PT, RZ, UR4, PT ;  /* 0x00000004ff007c0c */ /* 0x008fc8000bf25070 */
[----:B------:R-:W-:-:S13]  /*0410*/  ISETP.NE.AND.EX P1, PT, RZ, UR5, PT, P1 ;  /* 0x00000005ff007c0c */ /* 0x000fda000bf25310 */
[----:B------:R-:W-:Y:S05]  /*0420*/  @P1 BRA P0, `(.L_x_8) ;  /* 0x0000000000281947 */ /* 0x000fea0000000000 */
[----:B------:R-:W-:Y:S01]  /*0430*/  UISETP.NE.U32.AND UP0, UPT, UR6, URZ, UPT ;  /* 0x000000ff0600728c */ /* 0x000fe2000bf05070 */
[----:B-----5:R-:W-:Y:S01]  /*0440*/  FSETP.NEU.AND P0, PT, R39, RZ, PT ;  /* 0x000000ff2700720b */ /* 0x020fe20003f0d000 */
[----:B------:R-:W-:Y:S02]  /*0450*/  UISETP.NE.U32.AND UP2, UPT, UR4, URZ, UPT ;  /* 0x000000ff0400728c */ /* 0x000fe4000bf45070 */
[----:B------:R-:W-:Y:S02]  /*0460*/  UISETP.NE.AND.EX UP1, UPT, UR7, URZ, UPT, UP0 ;  /* 0x000000ff0700728c */ /* 0x000fe4000bf25300 */
[----:B------:R-:W-:-:S04]  /*0470*/  UISETP.NE.AND.EX UP0, UPT, UR5, URZ, UPT, UP2 ;  /* 0x000000ff0500728c */ /* 0x000fc8000bf05320 */
[----:B------:R-:W-:-:S04]  /*0480*/  USEL UR4, URZ, 0xffffffff, UP0 ;  /* 0xffffffffff047887 */ /* 0x000fc80008000000 */
[----:B------:R-:W-:Y:S01]  /*0490*/  VOTEU.ANY UP0, P0 ;  /* 0x0000000000ff7886 */ /* 0x000fe20000000100 */
[----:B------:R-:W-:-:S04]  /*04a0*/  @!UP1 USEL UR4, URZ, 0xffffffff, UP0 ;  /* 0xffffffffff049887 */ /* 0x000fc80008000000 */
[----:B------:R-:W-:-:S04]  /*04b0*/  ULOP3.LUT UR4, UR4, 0x1, URZ, 0xc0, !UPT ;  /* 0x0000000104047892 */ /* 0x000fc8000f8ec0ff */
[----:B------:R-:W-:-:S11]  /*04c0*/  UISETP.NE.U32.AND UP5, UPT, UR4, 0x1, UPT ;  /* 0x000000010400788c */ /* 0x000fd6000bfa5070 */
.L_x_8:
[----:B-12---:R-:W1:Y:S01]  /*04d0*/  SHFL.IDX PT, R2, R80, RZ, 0x1f ;  /* 0x00001fff50027589 */ /* 0x006e6200000e0000 */
[----:B------:R-:W-:-:S04]  /*04e0*/  UISETP.NE.AND UP0, UPT, UR10, 0x2, UPT ;  /* 0x000000020a00788c */ /* 0x000fc8000bf05270 */
[----:B------:R-:W-:Y:S01]  /*04f0*/  USEL UR26, URZ, 0x1, UP0 ;  /* 0x00000001ff1a7887 */ /* 0x000fe20008000000 */
[----:B-1----:R-:W-:-:S13]  /*0500*/  ISETP.NE.AND P0, PT, R2, RZ, PT ;  /* 0x000000ff0200720c */ /* 0x002fda0003f05270 */
[----:B------:R-:W-:Y:S05]  /*0510*/  @P0 BRA `(.L_x_9) ;  /* 0x0000000400f40947 */ /* 0x000fea0003800000 */
[----:B------:R-:W-:Y:S01]  /*0520*/  ELECT P0, URZ, PT ;  /* 0x0000000000ff782f */ /* 0x000fe20003800000 */
[----:B------:R-:W-:-:S12]  /*0530*/  BSSY.RECONVERGENT B0, `(.L_x_9) ;  /* 0x000007b000007945 */ /* 0x000fd80003800200 */
[----:B------:R-:W-:Y:S05]  /*0540*/  @!P0 BRA `(.L_x_10) ;  /* 0x0000000400e48947 */ /* 0x000fea0003800000 */
[----:B------:R-:W1:Y:S01]  /*0550*/  S2UR UR6, SR_CgaCtaId ;  /* 0x00000000000679c3 */ /* 0x000e620000008800 */
[----:B------:R-:W-:Y:S01]  /*0560*/  UMOV UR7, 0x400 ;  /* 0x0000040000077882 */ /* 0x000fe20000000000 */
[----:B------:R-:W-:Y:S01]  /*0570*/  UMOV UR5, 0x1 ;  /* 0x0000000100057882 */ /* 0x000fe20000000000 */
[----:B------:R-:W-:Y:S01]  /*0580*/  UMOV UR4, 0x5 ;  /* 0x0000000500047882 */ /* 0x000fe20000000000 */
[----:B------:R-:W-:-:S04]  /*0590*/  UIADD3 UR8, UPT, UPT, -UR5, 0x100000, URZ ;  /* 0x0010000005087890 */ /* 0x000fc8000fffe1ff */
[----:B------:R-:W-:Y:S02]  /*05a0*/  USHF.L.U32 UR9, UR8, 0xb, URZ ;  /* 0x0000000b08097899 */ /* 0x000fe400080006ff */
[----:B------:R-:W-:Y:S02]  /*05b0*/  USHF.L.U32 UR8, UR8, 0x1, URZ ;  /* 0x0000000108087899 */ /* 0x000fe400080006ff */
[----:B------:R-:W-:-:S04]  /*05c0*/  UIADD3 UR4, UPT, UPT, -UR4, 0x100000, URZ ;  /* 0x0010000004047890 */ /* 0x000fc8000fffe1ff */
[----:B------:R-:W-:Y:S02]  /*05d0*/  USHF.L.U32 UR5, UR4, 0xb, URZ ;  /* 0x0000000b04057899 */ /* 0x000fe400080006ff */
[----:B------:R-:W-:Y:S02]  /*05e0*/  USHF.L.U32 UR4, UR4, 0x1, URZ ;  /* 0x0000000104047899 */ /* 0x000fe400080006ff */
[----:B-1----:R-:W-:Y:S01]  /*05f0*/  ULEA UR6, UR6, UR7, 0x18 ;  /* 0x0000000706067291 */ /* 0x002fe2000f8ec0ff */
[----:B------:R-:W1:Y:S11]  /*0600*/  FENCE.VIEW.ASYNC.S ;  /* 0x00000000000073c6 */ /* 0x000e760000000000 */
[----:B-1----:R1:W2:Y:S01]  /*0610*/  SYNCS.EXCH.64 URZ, [UR6], UR8 ;  /* 0x0000000806ff75b2 */ /* 0x0022a20008000100 */
[----:B------:R1:W3:Y:S01]  /*0620*/  SYNCS.EXCH.64 URZ, [UR6+0x1b0], UR4 ;  /* 0x0001b00406ff75b2 */ /* 0x0002e20008000100 */
[----:B------:R1:W4:Y:S01]  /*0630*/  SYNCS.EXCH.64 URZ, [UR6+0x8], UR8 ;  /* 0x0000080806ff75b2 */ /* 0x0003220008000100 */
[----:B------:R1:W1:Y:S01]  /*0640*/  SYNCS.EXCH.64 URZ, [UR6+0x1b8], UR4 ;  /* 0x0001b80406ff75b2 */ /* 0x0002620008000100 */
        /* <DEDUP_REMOVED lines=104> */
[----:B--234-:R-:W-:Y:S01]  /*0cd0*/  NOP ;  /* 0x0000000000007918 */ /* 0x01cfe20000000000 */
.L_x_10:
[----:B-1----:R-:W-:Y:S05]  /*0ce0*/  BSYNC.RECONVERGENT B0 ;  /* 0x0000000000007941 */ /* 0x002fea0003800200 */
.L_x_9:
[----:B------:R-:W1:Y:S01]  /*0cf0*/  SHFL.IDX PT, R2, R80, RZ, 0x1f ;  /* 0x00001fff50027589 */ /* 0x000e6200000e0000 */
[----:B------:R-:W-:Y:S01]  /*0d00*/  NOP ;  /* 0x0000000000007918 */ /* 0x000fe20000000000 */
[----:B-1----:R-:W-:-:S13]  /*0d10*/  ISETP.NE.AND P0, PT, R2, 0x1, PT ;  /* 0x000000010200780c */ /* 0x002fda0003f05270 */
[----:B------:R-:W-:Y:S05]  /*0d20*/  @P0 BRA `(.L_x_11) ;  /* 0x0000000000400947 */ /* 0x000fea0003800000 */
        /* <DEDUP_REMOVED lines=9> */
[----:B------:R-:W-:Y:S01]  /*0dc0*/  USHF.L.U32 UR4, UR4, 0x1, URZ ;  /* 0x0000000104047899 */ /* 0x000fe200080006ff */
[----:B------:R-:W-:Y:S01]  /*0dd0*/  ELECT P0, URZ, PT ;  /* 0x0000000000ff782f */ /* 0x000fe20003800000 */
[----:B-1----:R-:W-:Y:S01]  /*0de0*/  ULEA UR6, UR6, UR7, 0x18 ;  /* 0x0000000706067291 */ /* 0x002fe2000f8ec0ff */
[----:B------:R-:W1:Y:S11]  /*0df0*/  FENCE.VIEW.ASYNC.S ;  /* 0x00000000000073c6 */ /* 0x000e760000000000 */
[----:B-1----:R1:W2:Y:S01]  /*0e00*/  SYNCS.EXCH.64 URZ, [UR6+0x360], UR8 ;  /* 0x0003600806ff75b2 */ /* 0x0022a20008000100 */
[----:B------:R1:W3:Y:S01]  /*0e10*/  SYNCS.EXCH.64 URZ, [UR6+0x368], UR4 ;  /* 0x0003680406ff75b2 */ /* 0x0002e20008000100 */
[----:B------:R-:W-:Y:S01]  /*0e20*/  NOP ;  /* 0x0000000000007918 */ /* 0x000fe20000000000 */
.L_x_11:
[----:B------:R-:W4:Y:S01]  /*0e30*/  SHFL.IDX PT, R2, R80, RZ, 0x1f ;  /* 0x00001fff50027589 */ /* 0x000f2200000e0000 */
[----:B------:R-:W-:Y:S01]  /*0e40*/  NOP ;  /* 0x0000000000007918 */ /* 0x000fe20000000000 */
[----:B----4-:R-:W-:-:S13]  /*0e50*/  ISETP.NE.AND P0, PT, R2, 0x3, PT ;  /* 0x000000030200780c */ /* 0x010fda0003f05270 */
[----:B------:R-:W-:Y:S05]  /*0e60*/  @P0 BRA `(.L_x_12) ;  /* 0x0000000000300947 */ /* 0x000fea0003800000 */
[----:B-1----:R-:W1:Y:S01]  /*0e70*/  S2UR UR5, SR_CgaCtaId ;  /* 0x00000000000579c3 */ /* 0x002e620000008800 */
[----:B------:R-:W-:Y:S01]  /*0e80*/  UMOV UR6, 0x400 ;  /* 0x0000040000067882 */ /* 0x000fe20000000000 */
[----:B------:R-:W-:Y:S01]  /*0e90*/  UMOV UR4, 0x20 ;  /* 0x0000002000047882 */ /* 0x000fe20000000000 */
[----:B------:R-:W-:Y:S01]  /*0ea0*/  ELECT P0, URZ, PT ;  /* 0x0000000000ff782f */ /* 0x000fe20003800000 */
[----:B-1----:R-:W-:Y:S02]  /*0eb0*/  ULEA UR5, UR5, UR6, 0x18 ;  /* 0x0000000605057291 */ /* 0x002fe4000f8ec0ff */
[----:B------:R-:W-:-:S04]  /*0ec0*/  UIADD3 UR6, UPT, UPT, -UR4, 0x100000, URZ ;  /* 0x0010000004067890 */ /* 0x000fc8000fffe1ff */
[----:B------:R-:W-:Y:S02]  /*0ed0*/  USHF.L.U32 UR7, UR6, 0xb, URZ ;  /* 0x0000000b06077899 */ /* 0x000fe400080006ff */
[----:B------:R-:W-:Y:S01]  /*0ee0*/  USHF.L.U32 UR6, UR6, 0x1, URZ ;  /* 0x0000000106067899 */ /* 0x000fe200080006ff */
[----:B------:R-:W1:Y:S11]  /*0ef0*/  FENCE.VIEW.ASYNC.S ;  /* 0x00000000000073c6 */ /* 0x000e760000000000 */
[----:B-1----:R4:W1:Y:S01]  /*0f00*/  SYNCS.EXCH.64 URZ, [UR5+0x370], UR6 ;  /* 0x0003700605ff75b2 */ /* 0x0028620008000100 */
[----:B------:R4:W1:Y:S02]  /*0f10*/  SYNCS.EXCH.64 URZ, [UR5+0x378], UR6 ;  /* 0x0003780605ff75b2 */ /* 0x0008640008000100 */
[----:B----4-:R-:W-:Y:S01]  /*0f20*/  NOP ;  /* 0x0000000000007918 */ /* 0x010fe20000000000 */
.L_x_12:
[----:B------:R-:W4:Y:S01]  /*0f30*/  SHFL.IDX PT, R2, R80, RZ, 0x1f ;  /* 0x00001fff50027589 */ /* 0x000f2200000e0000 */
[----:B------:R-:W-:Y:S01]  /*0f40*/  NOP ;  /* 0x0000000000007918 */ /* 0x000fe20000000000 */
[----:B----4-:R-:W-:-:S13]  /*0f50*/  ISETP.NE.AND P0, PT, R2, 0x4, PT ;  /* 0x000000040200780c */ /* 0x010fda0003f05270 */
[----:B------:R-:W-:Y:S05]  /*0f60*/  @P0 BRA `(.L_x_13) ;  /* 0x00000000004c0947 */ /* 0x000fea0003800000 */
[----:B-1----:R-:W1:Y:S01]  /*0f70*/  S2UR UR5, SR_CgaCtaId ;  /* 0x00000000000579c3 */ /* 0x002e620000008800 */
[----:B------:R-:W-:Y:S01]  /*0f80*/  UMOV UR7, 0x720 ;  /* 0x0000072000077882 */ /* 0x000fe20000000000 */
[----:B------:R-:W-:Y:S01]  /*0f90*/  UMOV UR6, 0x400 ;  /* 0x0000040000067882 */ /* 0x000fe20000000000 */
[----:B------:R-:W-:Y:S01]  /*0fa0*/  USEL UR7, UR7, 0x620, UP5 ;  /* 0x0000062007077887 */ /* 0x000fe2000a800000 */
[----:B------:R-:W-:Y:S01]  /*0fb0*/  UMOV UR4, 0x1 ;  /* 0x0000000100047882 */ /* 0x000fe20000000000 */
[----:B------:R-:W-:Y:S01]  /*0fc0*/  ELECT P0, URZ, PT ;  /* 0x0000000000ff782f */ /* 0x000fe20003800000 */
[----:B------:R-:W-:-:S04]  /*0fd0*/  UIADD3 UR8, UPT, UPT, -UR4, 0x100000, URZ ;  /* 0x0010000004087890 */ /* 0x000fc8000fffe1ff */
[----:B------:R-:W-:Y:S02]  /*0fe0*/  USHF.L.U32 UR9, UR8, 0xb, URZ ;  /* 0x0000000b08097899 */ /* 0x000fe400080006ff */
[----:B------:R-:W-:Y:S02]  /*0ff0*/  USHF.L.U32 UR8, UR8, 0x1, URZ ;  /* 0x0000000108087899 */ /* 0x000fe400080006ff */
[----:B-1----:R-:W-:Y:S02]  /*1000*/  ULEA UR5, UR5, UR6, 0x18 ;  /* 0x0000000605057291 */ /* 0x002fe4000f8ec0ff */
[----:B------:R-:W-:-:S04]  /*1010*/  UIADD3 UR6, UPT, UPT, -UR7, 0x100000, URZ ;  /* 0x0010000007067890 */ /* 0x000fc8000fffe1ff */
[----:B------:R-:W-:Y:S02]  /*1020*/  USHF.L.U32 UR7, UR6, 0xb, URZ ;  /* 0x0000000b06077899 */ /* 0x000fe400080006ff */
[----:B------:R-:W-:Y:S01]  /*1030*/  USHF.L.U32 UR6, UR6, 0x1, URZ ;  /* 0x0000000106067899 */ /* 0x000fe200080006ff */
[----:B------:R-:W1:Y:S03]  /*1040*/  FENCE.VIEW.ASYNC.S ;  /* 0x00000000000073c6 */ /* 0x000e660000000000 */
[----:B-1----:R4:W1:Y:S08]  /*1050*/  SYNCS.EXCH.64 URZ, [UR5+0x380], UR8 ;  /* 0x0003800805ff75b2 */ /* 0x0028700008000100 */
[----:B------:R4:W1:Y:S01]  /*1060*/  SYNCS.EXCH.64 URZ, [UR5+0x390], UR6 ;  /* 0x0003900605ff75b2 */ /* 0x0008620008000100 */
[----:B------:R4:W1:Y:S01]  /*1070*/  SYNCS.EXCH.64 URZ, [UR5+0x388], UR8 ;  /* 0x0003880805ff75b2 */ /* 0x0008620008000100 */
[----:B------:R4:W1:Y:S02]  /*1080*/  SYNCS.EXCH.64 URZ, [UR5+0x398], UR6 ;  /* 0x0003980605ff75b2 */ /* 0x0008640008000100 */
[----:B----4-:R-:W-:Y:S01]  /*1090*/  NOP ;  /* 0x0000000000007918 */ /* 0x010fe20000000000 */
.L_x_13:
[----:B------:R-:W4:Y:S01]  /*10a0*/  SHFL.IDX PT, R2, R80, RZ, 0x1f ;  /* 0x00001fff50027589 */ /* 0x000f2200000e0000 */
[----:B------:R-:W-:Y:S01]  /*10b0*/  NOP ;  /* 0x0000000000007918 */ /* 0x000fe20000000000 */
[----:B----4-:R-:W-:-:S13]  /*10c0*/  ISETP.NE.AND P0, PT, R2, 0x5, PT ;  /* 0x000000050200780c */ /* 0x010fda0003f05270 */
[----:B------:R-:W-:Y:S05]  /*10d0*/  @P0 BRA `(.L_x_14) ;  /* 0x0000000000580947 */ /* 0x000fea0003800000 */
[----:B-1----:R-:W1:Y:S01]  /*10e0*/  S2UR UR6, SR_CgaCtaId ;  /* 0x00000000000679c3 */ /* 0x002e620000008800 */
        /* <DEDUP_REMOVED lines=12> */
[----:B-1----:R4:W1:Y:S01]  /*11b0*/  SYNCS.EXCH.64 URZ, [UR6+0x3a0], UR8 ;  /* 0x0003a00806ff75b2 */ /* 0x0028620008000100 */
[----:B------:R4:W1:Y:S01]  /*11c0*/  SYNCS.EXCH.64 URZ, [UR6+0x3c0], UR4 ;  /* 0x0003c00406ff75b2 */ /* 0x0008620008000100 */
[----:B------:R4:W1:Y:S01]  /*11d0*/  SYNCS.EXCH.64 URZ, [UR6+0x3a8], UR8 ;  /* 0x0003a80806ff75b2 */ /* 0x0008620008000100 */
[----:B------:R4:W1:Y:S01]  /*11e0*/  SYNCS.EXCH.64 URZ, [UR6+0x3c8], UR4 ;  /* 0x0003c80406ff75b2 */ /* 0x0008620008000100 */
[----:B------:R4:W1:Y:S01]  /*11f0*/  SYNCS.EXCH.64 URZ, [UR6+0x3b0], UR8 ;  /* 0x0003b00806ff75b2 */ /* 0x0008620008000100 */
[----:B------:R4:W1:Y:S01]  /*1200*/  SYNCS.EXCH.64 URZ, [UR6+0x3d0], UR4 ;  /* 0x0003d00406ff75b2 */ /* 0x0008620008000100 */
[----:B------:R4:W1:Y:S01]  /*1210*/  SYNCS.EXCH.64 URZ, [UR6+0x3b8], UR8 ;  /* 0x0003b80806ff75b2 */ /* 0x0008620008000100 */
[----:B------:R4:W1:Y:S02]  /*1220*/  SYNCS.EXCH.64 URZ, [UR6+0x3d8], UR4 ;  /* 0x0003d80406ff75b2 */ /* 0x0008640008000100 */
[----:B----4-:R-:W-:Y:S01]  /*1230*/  NOP ;  /* 0x0000000000007918 */ /* 0x010fe20000000000 */
.L_x_14:
[----:B------:R-:W4:Y:S01]  /*1240*/  SHFL.IDX PT, R2, R80, RZ, 0x1f ;  /* 0x00001fff50027589 */ /* 0x000f2200000e0000 */
[----:B------:R-:W1:Y:S01]  /*1250*/  S2UR UR54, SR_CgaCtaId ;  /* 0x00000000003679c3 */ /* 0x000e620000008800 */
[----:B------:R-:W-:Y:S01]  /*1260*/  NOP ;  /* 0x0000000000007918 */ /* 0x000fe20000000000 */
[----:B----4-:R-:W-:-:S13]  /*1270*/  ISETP.NE.AND P0, PT, R2, 0x3, PT ;  /* 0x000000030200780c */ /* 0x010fda0003f05270 */
[----:B-1----:R-:W-:Y:S05]  /*1280*/  @P0 BRA `(.L_x_15) ;  /* 0x0000000000340947 */ /* 0x002fea0003800000 */
[----:B------:R-:W-:Y:S01]  /*1290*/  UMOV UR5, 0x400 ;  /* 0x0000040000057882 */ /* 0x000fe20000000000 */
[----:B------:R-:W-:Y:S01]  /*12a0*/  UMOV UR4, 0x20 ;  /* 0x0000002000047882 */ /* 0x000fe20000000000 */
[----:B------:R-:W-:Y:S02]  /*12b0*/  ULEA UR5, UR54, UR5, 0x18 ;  /* 0x0000000536057291 */ /* 0x000fe4000f8ec0ff */
[----:B------:R-:W-:-:S04]  /*12c0*/  UIADD3 UR6, UPT, UPT, -UR4, 0x100000, URZ ;  /* 0x0010000004067890 */ /* 0x000fc8000fffe1ff */
[----:B------:R-:W-:Y:S02]  /*12d0*/  USHF.L.U32 UR7, UR6, 0xb, URZ ;  /* 0x0000000b06077899 */ /* 0x000fe400080006ff */
[----:B------:R-:W-:Y:S01]  /*12e0*/  USHF.L.U32 UR6, UR6, 0x1, URZ ;  /* 0x0000000106067899 */ /* 0x000fe200080006ff */
[----:B------:R-:W-:Y:S01]  /*12f0*/  ELECT P0, URZ, PT ;  /* 0x0000000000ff782f */ /* 0x000fe20003800000 */
[----:B------:R-:W1:Y:S10]  /*1300*/  FENCE.VIEW.ASYNC.S ;  /* 0x00000000000073c6 */ /* 0x000e740000000000 */
[----:B-1----:R1:W4:Y:S01]  /*1310*/  SYNCS.EXCH.64 URZ, [UR5+0x3e0], UR6 ;  /* 0x0003e00605ff75b2 */ /* 0x0023220008000100 */
[----:B------:R1:W1:Y:S01]  /*1320*/  SYNCS.EXCH.64 URZ, [UR5+0x3f0], UR6 ;  /* 0x0003f00605ff75b2 */ /* 0x0002620008000100 */
[----:B------:R1:W1:Y:S01]  /*1330*/  SYNCS.EXCH.64 URZ, [UR5+0x3e8], UR6 ;  /* 0x0003e80605ff75b2 */ /* 0x0002620008000100 */
[----:B------:R1:W1:Y:S01]  /*1340*/  SYNCS.EXCH.64 URZ, [UR5+0x3f8], UR6 ;  /* 0x0003f80605ff75b2 */ /* 0x0002620008000100 */
[----:B------:R-:W-:Y:S01]  /*1350*/  NOP ;  /* 0x0000000000007918 */ /* 0x000fe20000000000 */
.L_x_15:
[----:B------:R-:W2:Y:S01]  /*1360*/  LDCU UR12, c[0x0][0x36c] ;  /* 0x00006d80ff0c77ac */ /* 0x000ea20008000800 */
[----:B------:R-:W-:Y:S01]  /*1370*/  ISETP.NE.OR P3, PT, R0, 0x2, !P3 ;  /* 0x000000020000780c */ /* 0x000fe20005f65670 */
[----:B------:R-:W-:Y:S01]  /*1380*/  NOP ;  /* 0x0000000000007918 */ /* 0x000fe20000000000 */
[----:B------:R-:W-:Y:S01]  /*1390*/  LOP3.LUT R0, R76, 0x1f, RZ, 0xc0, !PT ;  /* 0x0000001f4c007812 */ /* 0x000fe200078ec0ff */
[----:B------:R-:W-:Y:S02]  /*13a0*/  UISETP.NE.AND UP6, UPT, UR10, URZ, UPT ;  /* 0x000000ff0a00728c */ /* 0x000fe4000bfc5270 */
[----:B--2---:R-:W-:-:S04]  /*13b0*/  UISETP.EQ.U32.AND UP0, UPT, UR12, 0x1, UPT ;  /* 0x000000010c00788c */ /* 0x004fc8000bf02070 */
[----:B------:R-:W-:-:S05]  /*13c0*/  UP2UR UR4, UPR, URZ, 0x1 ;  /* 0x00000001ff047883 */ /* 0x000fca0008000000 */
[----:B------:R-:W-:Y:S05]  /*13d0*/  BRA.U !UP0, `(.L_x_16) ;  /* 0x0000000108087547 */ /* 0x000fea000b800000 */
[----:B-1-34-:R-:W-:Y:S01]  /*13e0*/  UCGABAR_ARV ;  /* 0x00000000000079c7 */ /* 0x01afe20008000000 */
[----:B------:R-:W-:Y:S05]  /*13f0*/  BRA `(.L_x_17) ;  /* 0x0000000000047947 */ /* 0x000fea0003800000 */
.L_x_16:
[----:B-1-34-:R-:W-:Y:S02]  /*1400*/  NOP ;  /* 0x0000000000007918 */ /* 0x01afe40000000000 */
.L_x_17:
[----:B------:R-:W1:Y:S01]  /*1410*/  S2UR UR50, SR_CTAID.X ;  /* 0x00000000003279c3 */ /* 0x000e620000002500 */
[----:B------:R-:W-:-:S05]  /*1420*/  CS2R.32 R3, SR_CgaSize ;  /* 0x0000000000037805 */ /* 0x000fca0000008a00 */
[----:B------:R-:W-:-:S05]  /*1430*/  IMAD R3, R3, -0xa0, RZ ;  /* 0xffffff6003037824 */ /* 0x000fca00078e02ff */
[----:B------:R-:W-:-:S14]  /*1440*/  R2UR UR5, R3 ;  /* 0x00000000030572ca */ /* 0x000fdc00000e0000 */
[----:B------:R-:W2:Y:S01]  /*1450*/  LDCU UR5, c[0x0][UR5+0x2b0] ;  /* 0x00005600050577ac */ /* 0x000ea20008000800 */
[----:B------:R-:W-:-:S05]  /*1460*/  CS2R.32 R3, SR_CgaSize ;  /* 0x0000000000037805 */ /* 0x000fca0000008a00 */
[----:B------:R-:W-:-:S05]  /*1470*/  IMAD R3, R3, -0xa0, RZ ;  /* 0xffffff6003037824 */ /* 0x000fca00078e02ff */
[----:B------:R-:W-:-:S14]  /*1480*/  R2UR UR4, R3 ;  /* 0x00000000030472ca */ /* 0x000fdc00000e0000 */
[----:B------:R-:W3:Y:S01]  /*1490*/  LDCU UR4, c[0x0][UR4+0x2b4] ;  /* 0x00005680040477ac */ /* 0x000ee20008000800 */
[----:B------:R-:W4:Y:S01]  /*14a0*/  S2UR UR51, SR_CTAID.Y ;  /* 0x00000000003379c3 */ /* 0x000f220000002600 */
[----:B------:R-:W-:-:S05]  /*14b0*/  CS2R.32 R3, SR_CgaSize ;  /* 0x0000000000037805 */ /* 0x000fca0000008a00 */
[----:B------:R-:W-:-:S05]  /*14c0*/  IMAD R3, R3, -0xa0, RZ ;  /* 0xffffff6003037824 */ /* 0x000fca00078e02ff */
[----:B------:R-:W-:-:S14]  /*14d0*/  R2UR UR7, R3 ;  /* 0x00000000030772ca */ /* 0x000fdc00000e0000 */
[----:B------:R-:W3:Y:S01]  /*14e0*/  LDCU UR7, c[0x0][UR7+0x2a0] ;  /* 0x00005400070777ac */ /* 0x000ee20008000800 */
[----:B------:R-:W-:-:S05]  /*14f0*/  CS2R.32 R3, SR_CgaSize ;  /* 0x0000000000037805 */ /* 0x000fca0000008a00 */
[----:B------:R-:W-:-:S05]  /*1500*/  IMAD R3, R3, -0xa0, RZ ;  /* 0xffffff6003037824 */ /* 0x000fca00078e02ff */
[----:B------:R-:W-:-:S14]  /*1510*/  R2UR UR6, R3 ;  /* 0x00000000030672ca */ /* 0x000fdc00000e0000 */
[----:B------:R-:W3:Y:S01]  /*1520*/  LDCU UR6, c[0x0][UR6+0x2a4] ;  /* 0x00005480060677ac */ /* 0x000ee20008000800 */
[----:B------:R-:W-:Y:S02]  /*1530*/  ULOP3.LUT UR22, UR54, 0x1, URZ, 0xc0, !UPT ;  /* 0x0000000136167892 */ /* 0x000fe4000f8ec0ff */
[----:B------:R-:W-:Y:S02]  /*1540*/  USHF.R.U32.HI UR11, URZ, 0x1, UR54 ;  /* 0x00000001ff0b7899 */ /* 0x000fe40008011636 */
[----:B------:R-:W-:Y:S02]  /*1550*/  UISETP.GT.U32.AND UP1, UPT, UR22, 0xffff, UPT ;  /* 0x0000ffff1600788c */ /* 0x000fe4000bf24070 */
[----:B------:R-:W-:Y:S01]  /*1560*/  USHF.L.U32 UR23, UR54, 0x8, URZ ;  /* 0x0000000836177899 */ /* 0x000fe200080006ff */
[----:B-1----:R-:W-:Y:S01]  /*1570*/  I2FP.F32.U32 R3, UR50 ;  /* 0x0000003200037c45 */ /* 0x002fe20008201000 */
[----:B------:R-:W-:Y:S01]  /*1580*/  USHF.L.U32 UR15, UR54, 0xa, URZ ;  /* 0x0000000a360f7899 */ /* 0x000fe200080006ff */
[----:B------:R-:W1:Y:S03]  /*1590*/  LDCU UR19, c[0x0][0xb24] ;  /* 0x00016480ff1377ac */ /* 0x000e660008000800 */
[----:B--2---:R-:W-:Y:S01]  /*15a0*/  FMUL R3, R3, UR5 ;  /* 0x0000000503037c20 */ /* 0x004fe20008400000 */
[----:B------:R-:W2:Y:S01]  /*15b0*/  LDCU UR37, c[0x0][0xb24] ;  /* 0x00016480ff2577ac */ /* 0x000ea20008000800 */
[----:B----4-:R-:W-:-:S04]  /*15c0*/  I2FP.F32.U32 R2, UR51 ;  /* 0x0000003300027c45 */ /* 0x010fc80008201000 */
[----:B------:R-:W4:Y:S01]  /*15d0*/  F2I.U32.TRUNC.NTZ R3, R3 ;  /* 0x0000000300037305 */ /* 0x000f22000020f000 */
[----:B------:R-:W1:Y:S01]  /*15e0*/  LDCU UR16, c[0x0][0xb30] ;  /* 0x00016600ff1077ac */ /* 0x000e620008000800 */
[----:B---3--:R-:W-:Y:S01]  /*15f0*/  FMUL R2, R2, UR4 ;  /* 0x0000000402027c20 */ /* 0x008fe20008400000 */
[----:B------:R-:W-:Y:S01]  /*1600*/  ULOP3.LUT UR4, UR54, 0x6, URZ, 0xc0, !UPT ;  /* 0x0000000636047892 */ /* 0x000fe2000f8ec0ff */
[----:B------:R-:W-:-:S04]  /*1610*/  UMOV UR14, 0x55 ;  /* 0x00000055000e7882 */ /* 0x000fc80000000000 */
[----:B------:R-:W3:Y:S01]  /*1620*/  F2I.U32.TRUNC.NTZ R2, R2 ;  /* 0x0000000200027305 */ /* 0x000ee2000020f000 */
[----:B------:R-:W-:Y:S01]  /*1630*/  UISETP.GT.U32.AND UP0, UPT, UR4, 0xffff, UPT ;  /* 0x0000ffff0400788c */ /* 0x000fe2000bf04070 */
[----:B------:R-:W-:Y:S01]  /*1640*/  UMOV UR13, 0x3 ;  /* 0x00000003000d7882 */ /* 0x000fe20000000000 */
[----:B------:R-:W-:Y:S02]  /*1650*/  USEL UR5, UR22, 0xffff, !UP1 ;  /* 0x0000ffff16057887 */ /* 0x000fe4000c800000 */
[----:B------:R-:W-:Y:S01]  /*1660*/  USEL UR4, UR4, 0xffff, !UP0 ;  /* 0x0000ffff04047887 */ /* 0x000fe2000c000000 */
[----:B----4-:R-:W-:Y:S02]  /*1670*/  R2UR UR49, R3 ;  /* 0x00000000033172ca */ /* 0x010fe400000e0000 */
[----:B---3--:R-:W-:Y:S02]  /*1680*/  R2UR UR48, R2 ;  /* 0x00000000023072ca */ /* 0x008fe400000e0000 */
[----:B------:R-:W-:-:S09]  /*1690*/  PRMT R2, RZ, 0x7610, R2 ;  /* 0x00007610ff027816 */ /* 0x000fd20000000002 */
[----:B------:R-:W-:-:S04]  /*16a0*/  UIADD3 UR49, UPT, UPT, -UR49, URZ, URZ ;  /* 0x000000ff31317290 */ /* 0x000fc8000fffe1ff */
[----:B------:R-:W-:Y:S02]  /*16b0*/  UIMAD UR49, UR7, UR49, UR50 ;  /* 0x00000031073172a4 */ /* 0x000fe4000f8e0232 */
[----:B------:R-:W-:-:S04]  /*16c0*/  UIADD3 UR48, UPT, UPT, -UR48, URZ, URZ ;  /* 0x000000ff30307290 */ /* 0x000fc8000fffe1ff */
[----:B------:R-:W-:Y:S01]  /*16d0*/  UIMAD UR48, UR6, UR48, UR51 ;  /* 0x00000030063072a4 */ /* 0x000fe2000f8e0233 */
[----:B-12---:R-:W-:Y:S11]  /*16e0*/  BRA.U UP6, `(.L_x_18) ;  /* 0x00000001066c7547 */ /* 0x006ff6000b800000 */
[----:B------:R-:W-:Y:S02]  /*16f0*/  UISETP.NE.AND UP2, UPT, UR48, 0x2, UPT ;  /* 0x000000023000788c */ /* 0x000fe4000bf45270 */
[----:B------:R-:W-:Y:S02]  /*1700*/  UISETP.NE.AND UP4, UPT, UR48, URZ, UPT ;  /* 0x000000ff3000728c */ /* 0x000fe4000bf85270 */
[----:B------:R-:W-:Y:S02]  /*1710*/  UISETP.NE.AND UP0, UPT, UR48, 0x1, UPT ;  /* 0x000000013000788c */ /* 0x000fe4000bf05270 */
[----:B------:R-:W-:Y:S02]  /*1720*/  USEL UR18, URZ, 0x10, UP2 ;  /* 0x00000010ff127887 */ /* 0x000fe40009000000 */
[----:B------:R-:W-:Y:S02]  /*1730*/  USEL UR7, URZ, 0x20, UP2 ;  /* 0x00000020ff077887 */ /* 0x000fe40009000000 */
[----:B------:R-:W-:-:S02]  /*1740*/  UISETP.NE.AND UP3, UPT, UR49, URZ, UPT ;  /* 0x000000ff3100728c */ /* 0x000fc4000bf65270 */
[----:B------:R-:W-:Y:S02]  /*1750*/  USEL UR20, URZ, 0x4, UP0 ;  /* 0x00000004ff147887 */ /* 0x000fe40008000000 */
[----:B------:R-:W-:Y:S02]  /*1760*/  UISETP.NE.AND UP1, UPT, UR48, 0x3, UPT ;  /* 0x000000033000788c */ /* 0x000fe4000bf25270 */
[----:B------:R-:W-:Y:S02]  /*1770*/  UISETP.NE.AND UP2, UPT, UR49, URZ, UP4 ;  /* 0x000000ff3100728c */ /* 0x000fe4000a745270 */
[----:B------:R-:W-:Y:S02]  /*1780*/  USEL UR8, URZ, 0x8, UP0 ;  /* 0x00000008ff087887 */ /* 0x000fe40008000000 */
[----:B------:R-:W-:Y:S02]  /*1790*/  UISETP.NE.AND UP0, UPT, UR49, 0x1, UPT ;  /* 0x000000013100788c */ /* 0x000fe4000bf05270 */
[----:B------:R-:W-:-:S02]  /*17a0*/  USEL UR9, URZ, 0x2, UP4 ;  /* 0x00000002ff097887 */ /* 0x000fc4000a000000 */
[----:B------:R-:W-:Y:S02]  /*17b0*/  USEL UR17, URZ, 0x40, UP1 ;  /* 0x00000040ff117887 */ /* 0x000fe40008800000 */
[----:B------:R-:W-:Y:S02]  /*17c0*/  USEL UR21, URZ, 0x1, UP2 ;  /* 0x00000001ff157887 */ /* 0x000fe40009000000 */
[----:B------:R-:W-:Y:S02]  /*17d0*/  USEL UR20, UR20, 0x4, UP3 ;  /* 0x0000000414147887 */ /* 0x000fe40009800000 */
[----:B------:R-:W-:Y:S02]  /*17e0*/  USEL UR18, UR18, 0x10, UP3 ;  /* 0x0000001012127887 */ /* 0x000fe40009800000 */
[----:B------:R-:W-:Y:S02]  /*17f0*/  USEL UR17, UR17, 0x40, UP3 ;  /* 0x0000004011117887 */ /* 0x000fe40009800000 */
[----:B------:R-:W-:-:S02]  /*1800*/  USEL UR9, UR9, 0x2, UP0 ;  /* 0x0000000209097887 */ /* 0x000fc40008000000 */
[----:B------:R-:W-:Y:S02]  /*1810*/  UIADD3 UR18, UPT, UPT, UR18, UR20, UR21 ;  /* 0x0000001412127290 */ /* 0x000fe4000fffe015 */
[----:B------:R-:W-:Y:S02]  /*1820*/  USEL UR6, URZ, 0x80, UP1 ;  /* 0x00000080ff067887 */ /* 0x000fe40008800000 */
[----:B------:R-:W-:Y:S02]  /*1830*/  USEL UR8, UR8, 0x8, UP0 ;  /* 0x0000000808087887 */ /* 0x000fe40008000000 */
[----:B------:R-:W-:Y:S02]  /*1840*/  USEL UR7, UR7, 0x20, UP0 ;  /* 0x0000002007077887 */ /* 0x000fe40008000000 */
[----:B------:R-:W-:Y:S02]  /*1850*/  UIADD3 UR9, UPT, UPT, UR9, UR17, UR18 ;  /* 0x0000001109097290 */ /* 0x000fe4000fffe012 */
[----:B------:R-:W-:-:S02]  /*1860*/  USEL UR6, UR6, 0x80, UP0 ;  /* 0x0000008006067887 */ /* 0x000fc40008000000 */
[----:B------:R-:W-:-:S04]  /*1870*/  UIADD3 UR7, UPT, UPT, UR7, UR8, UR9 ;  /* 0x0000000807077290 */ /* 0x000fc8000fffe009 */
[----:B------:R-:W-:-:S06]  /*1880*/  UIADD3 UR6, UPT, UPT, UR7, UR6, URZ ;  /* 0x0000000607067290 */ /* 0x000fcc000fffe0ff */
[----:B------:R-:W-:-:S07]  /*1890*/  MOV R2, UR6 ;  /* 0x0000000600027c02 */ /* 0x000fce0008000f00 */
.L_x_18:
[----:B------:R-:W1:Y:S01]  /*18a0*/  S2UR UR36, SR_CTAID.Z ;  /* 0x00000000002479c3 */ /* 0x000e620000002700 */
[----:B------:R-:W-:Y:S02]  /*18b0*/  UISETP.GE.AND UP0, UPT, UR19, 0x1, UPT ;  /* 0x000000011300788c */ /* 0x000fe4000bf06270 */
[----:B------:R-:W-:Y:S02]  /*18c0*/  ULOP3.LUT UR5, UR5, 0xffff, URZ, 0xc0, !UPT ;  /* 0x0000ffff05057892 */ /* 0x000fe4000f8ec0ff */
[----:B------:R-:W-:Y:S02]  /*18d0*/  ULOP3.LUT UR4, UR4, 0xffff, URZ, 0xc0, !UPT ;  /* 0x0000ffff04047892 */ /* 0x000fe4000f8ec0ff */
[----:B------:R-:W-:Y:S02]  /*18e0*/  UISETP.NE.AND UP3, UPT, UR10, 0x2, UPT ;  /* 0x000000020a00788c */ /* 0x000fe4000bf65270 */
[----:B------:R-:W-:Y:S02]  /*18f0*/  ULOP3.LUT UR21, UR23, 0x600, URZ, 0xc0, !UPT ;  /* 0x0000060017157892 */ /* 0x000fe4000f8ec0ff */
[----:B------:R-:W-:-:S02]  /*1900*/  ULOP3.LUT UR15, UR15, 0x400, URZ, 0xc0, !UPT ;  /* 0x000004000f0f7892 */ /* 0x000fc4000f8ec0ff */
[----:B------:R-:W-:Y:S02]  /*1910*/  USHF.L.U32 UR14, UR14, UR5, URZ ;  /* 0x000000050e0e7299 */ /* 0x000fe400080006ff */
[----:B------:R-:W-:Y:S01]  /*1920*/  USHF.L.U32 UR13, UR13, UR4, URZ ;  /* 0x000000040d0d7299 */ /* 0x000fe200080006ff */
[----:B------:R-:W-:Y:S11]  /*1930*/  BRA.U !UP0, `(.L_x_19) ;  /* 0x0000000108b87547 */ /* 0x000ff6000b800000 */
[----:B------:R-:W2:Y:S01]  /*1940*/  LDCU.128 UR4, c[0x0][0xb10] ;  /* 0x00016200ff0477ac */ /* 0x000ea20008000c00 */
[----:B------:R-:W3:Y:S01]  /*1950*/  LDCU UR23, c[0x0][0x370] ;  /* 0x00006e00ff1777ac */ /* 0x000ee20008000800 */
[----:B------:R-:W4:Y:S01]  /*1960*/  LDCU UR20, c[0x0][0x374] ;  /* 0x00006e80ff1477ac */ /* 0x000f220008000800 */
[----:B------:R-:W1:Y:S01]  /*1970*/  LDCU UR18, c[0x0][0xb0c] ;  /* 0x00016180ff1277ac */ /* 0x000e620008000800 */
[----:B------:R-:W3:Y:S01]  /*1980*/  LDCU UR17, c[0x0][0xb20] ;  /* 0x00016400ff1177ac */ /* 0x000ee20008000800 */
[----:B------:R-:W3:Y:S01]  /*1990*/  LDCU.64 UR8, c[0x0][0xb28] ;  /* 0x00016500ff0877ac */ /* 0x000ee20008000a00 */
[----:B--2---:R-:W-:Y:S02]  /*19a0*/  UISETP.NE.AND UP0, UPT, UR6, 0x1, UPT ;  /* 0x000000010600788c */ /* 0x004fe4000bf05270 */
[----:B----4-:R-:W-:Y:S02]  /*19b0*/  UIMAD.WIDE.U32 UR28, UR20, UR7, URZ ;  /* 0x00000007141c72a5 */ /* 0x010fe4000f8e00ff */
[----:B------:R-:W-:-:S02]  /*19c0*/  UISETP.NE.AND UP2, UPT, UR19, 0x1, UPT ;  /* 0x000000011300788c */ /* 0x000fc4000bf45270 */
[----:B-1----:R-:W-:Y:S02]  /*19d0*/  UISETP.NE.AND UP1, UPT, UR18, 0x1, UPT ;  /* 0x000000011200788c */ /* 0x002fe4000bf25270 */
[----:B------:R-:W-:Y:S02]  /*19e0*/  UIMAD.WIDE.U32 UR30, UR51, UR7, URZ ;  /* 0x00000007331e72a5 */ /* 0x000fe4000f8e00ff */
[----:B---3--:R-:W-:Y:S01]  /*19f0*/  UIMAD.WIDE.U32 UR24, UR23, UR4, URZ ;  /* 0x00000004171872a5 */ /* 0x008fe2000f8e00ff */
[----:B------:R-:W-:Y:S01]  /*1a00*/  UMOV UR7, UR29 ;  /* 0x0000001d00077c82 */ /* 0x000fe20008000000 */
[----:B------:R-:W-:Y:S02]  /*1a10*/  UIMAD.WIDE.U32 UR28, UR50, UR4, URZ ;  /* 0x00000004321c72a5 */ /* 0x000fe4000f8e00ff */
[----:B------:R-:W-:-:S03]  /*1a20*/  @UP0 USHF.R.U32.HI UR20, URZ, UR17, UR7 ;  /* 0x00000011ff140299 */ /* 0x000fc60008011607 */
[----:B------:R-:W-:Y:S02]  /*1a30*/  @UP1 USHF.R.U32.HI UR23, URZ, UR5, UR25 ;  /* 0x00000005ff171299 */ /* 0x000fe40008011619 */
[----:B------:R-:W-:Y:S02]  /*1a40*/  UIMAD.WIDE.U32 UR24, UR20, UR8, URZ ;  /* 0x00000008141872a5 */ /* 0x000fe4000f8e00ff */
[----:B------:R-:W-:Y:S02]  /*1a50*/  USHF.R.U32.HI UR31, URZ, UR17, UR31 ;  /* 0x00000011ff1f7299 */ /* 0x000fe4000801161f */
[----:B------:R-:W-:Y:S02]  /*1a60*/  UIMAD.WIDE.U32 UR32, UR23, UR8, URZ ;  /* 0x00000008172072a5 */ /* 0x000fe4000f8e00ff */
[----:B------:R-:W-:Y:S02]  /*1a70*/  @UP2 USHF.R.U32.HI UR20, URZ, UR9, UR25 ;  /* 0x00000009ff142299 */ /* 0x000fe40008011619 */
[----:B------:R-:W-:-:S02]  /*1a80*/  USHF.R.U32.HI UR29, URZ, UR5, UR29 ;  /* 0x00000005ff1d7299 */ /* 0x000fc4000801161d */
[----:B------:R-:W-:Y:S02]  /*1a90*/  USEL UR31, UR51, UR31, !UP0 ;  /* 0x0000001f331f7287 */ /* 0x000fe4000c000000 */
[----:B------:R-:W-:Y:S02]  /*1aa0*/  @UP2 USHF.R.U32.HI UR23, URZ, UR9, UR33 ;  /* 0x00000009ff172299 */ /* 0x000fe40008011621 */
[----:B------:R-:W-:Y:S02]  /*1ab0*/  UIMAD UR20, UR20, UR19, URZ ;  /* 0x00000013141472a4 */ /* 0x000fe4000f8e02ff */
[----:B------:R-:W-:Y:S02]  /*1ac0*/  USEL UR29, UR50, UR29, !UP1 ;  /* 0x0000001d321d7287 */ /* 0x000fe4000c800000 */
[----:B------:R-:W-:Y:S02]  /*1ad0*/  UIMAD UR4, UR23, UR19, URZ ;  /* 0x00000013170472a4 */ /* 0x000fe4000f8e02ff */
[----:B------:R-:W-:-:S02]  /*1ae0*/  UISETP.GE.AND UP0, UPT, UR31, UR20, UPT ;  /* 0x000000141f00728c */ /* 0x000fc4000bf06270 */
[----:B------:R-:W-:Y:S02]  /*1af0*/  UIMAD.WIDE.U32 UR32, UR31, UR8, URZ ;  /* 0x000000081f2072a5 */ /* 0x000fe4000f8e00ff */
[----:B------:R-:W-:Y:S02]  /*1b00*/  UISETP.GE.OR UP0, UPT, UR29, UR4, UP0 ;  /* 0x000000041d00728c */ /* 0x000fe40008706670 */
[----:B------:R-:W-:Y:S02]  /*1b10*/  USHF.R.U32.HI UR4, URZ, UR9, UR33 ;  /* 0x00000009ff047299 */ /* 0x000fe40008011621 */
[----:B------:R-:W-:Y:S02]  /*1b20*/  UIMAD.WIDE.U32 UR24, UR29, UR8, URZ ;  /* 0x000000081d1872a5 */ /* 0x000fe4000f8e00ff */
[----:B------:R-:W-:Y:S02]  /*1b30*/  USEL UR4, UR31, UR4, !UP2 ;  /* 0x000000041f047287 */ /* 0x000fe4000d000000 */
[----:B------:R-:W-:-:S02]  /*1b40*/  UIADD3 UR5, UPT, UPT, -UR31, URZ, URZ ;  /* 0x000000ff1f057290 */ /* 0x000fc4000fffe1ff */
[----:B------:R-:W-:Y:S02]  /*1b50*/  UIADD3 UR8, UPT, UPT, -UR4, URZ, URZ ;  /* 0x000000ff04087290 */ /* 0x000fe4000fffe1ff */
[----:B------:R-:W-:Y:S02]  /*1b60*/  @!UP0 USHF.R.U32.HI UR9, URZ, UR9, UR25 ;  /* 0x00000009ff098299 */ /* 0x000fe40008011619 */
[----:B------:R-:W-:Y:S02]  /*1b70*/  UIMAD UR8, UR19, UR8, UR31 ;  /* 0x00000008130872a4 */ /* 0x000fe4000f8e021f */
[----:B------:R-:W-:Y:S02]  /*1b80*/  @!UP0 USEL UR9, UR29, UR9, !UP2 ;  /* 0x000000091d098287 */ /* 0x000fe4000d000000 */
[----:B------:R-:W-:Y:S02]  /*1b90*/  UIADD3 UR7, UPT, UPT, -UR29, URZ, URZ ;  /* 0x000000ff1d077290 */ /* 0x000fe4000fffe1ff */
[----:B------:R-:W-:-:S02]  /*1ba0*/  @!UP0 UIMAD UR8, UR8, UR23, UR9 ;  /* 0x00000017080882a4 */ /* 0x000fc4000f8e0209 */
[----:B------:R-:W-:Y:S02]  /*1bb0*/  @!UP0 UIADD3 UR4, UPT, UPT, UR4, -UR9, URZ ;  /* 0x8000000904048290 */ /* 0x000fe4000fffe0ff */
[----:B------:R-:W-:Y:S02]  /*1bc0*/  UIMAD UR5, UR6, UR5, UR51 ;  /* 0x00000005060572a4 */ /* 0x000fe4000f8e0233 */
[----:B------:R-:W-:Y:S02]  /*1bd0*/  @!UP0 UIMAD UR31, UR4, UR19, UR29 ;  /* 0x00000013041f82a4 */ /* 0x000fe4000f8e021d */
[----:B------:R-:W-:Y:S01]  /*1be0*/  UIMAD UR7, UR18, UR7, UR50 ;  /* 0x00000007120772a4 */ /* 0x000fe2000f8e0232 */
[----:B------:R-:W-:Y:S01]  /*1bf0*/  @!UP0 UMOV UR29, UR8 ;  /* 0x00000008001d8c82 */ /* 0x000fe20008000000 */
[----:B------:R-:W-:Y:S02]  /*1c00*/  UIMAD UR51, UR31, UR6, UR5 ;  /* 0x000000061f3372a4 */ /* 0x000fe4000f8e0205 */
[----:B------:R-:W-:-:S12]  /*1c10*/  UIMAD UR50, UR29, UR18, UR7 ;  /* 0x000000121d3272a4 */ /* 0x000fd8000f8e0207 */
.L_x_19:
[----:B------:R-:W-:-:S09]  /*1c20*/  UISETP.NE.AND UP0, UPT, UR16, 0x1, UPT ;  /* 0x000000011000788c */ /* 0x000fd2000bf05270 */
[----:B------:R-:W-:Y:S05]  /*1c30*/  BRA.U UP0, `(.L_x_20) ;  /* 0x0000000100407547 */ /* 0x000fea000b800000 */
[----:B------:R-:W2:Y:S01]  /*1c40*/  LDCU.128 UR4, c[0x0][0xb10] ;  /* 0x00016200ff0477ac */ /* 0x000ea20008000c00 */
[----:B------:R-:W3:Y:S01]  /*1c50*/  LDCU UR9, c[0x0][0xb0c] ;  /* 0x00016180ff0977ac */ /* 0x000ee20008000800 */
[----:B------:R-:W4:Y:S01]  /*1c60*/  LDCU UR8, c[0x0][0xb20] ;  /* 0x00016400ff0877ac */ /* 0x000f220008000800 */
[----:B--2---:R-:W-:Y:S02]  /*1c70*/  UIMAD.WIDE.U32 UR18, UR50, UR4, URZ ;  /* 0x00000004321272a5 */ /* 0x004fe4000f8e00ff */
[----:B------:R-:W-:Y:S02]  /*1c80*/  UIMAD.WIDE.U32 UR16, UR51, UR7, URZ ;  /* 0x00000007331072a5 */ /* 0x000fe4000f8e00ff */
[----:B---3--:R-:W-:Y:S02]  /*1c90*/  UISETP.NE.AND UP1, UPT, UR9, 0x1, UPT ;  /* 0x000000010900788c */ /* 0x008fe4000bf25270 */
[----:B------:R-:W-:Y:S01]  /*1ca0*/  UISETP.NE.AND UP0, UPT, UR6, 0x1, UPT ;  /* 0x000000010600788c */ /* 0x000fe2000bf05270 */
[----:B------:R-:W-:Y:S01]  /*1cb0*/  UMOV UR7, UR19 ;  /* 0x0000001300077c82 */ /* 0x000fe20008000000 */
[----:B----4-:R-:W-:-:S02]  /*1cc0*/  USHF.R.U32.HI UR8, URZ, UR8, UR17 ;  /* 0x00000008ff087299 */ /* 0x010fc40008011611 */
[----:B------:R-:W-:Y:S02]  /*1cd0*/  USHF.R.U32.HI UR5, URZ, UR5, UR7 ;  /* 0x00000005ff057299 */ /* 0x000fe40008011607 */
[----:B------:R-:W-:Y:S02]  /*1ce0*/  USEL UR8, UR51, UR8, !UP0 ;  /* 0x0000000833087287 */ /* 0x000fe4000c000000 */
[----:B------:R-:W-:-:S04]  /*1cf0*/  USEL UR5, UR50, UR5, !UP1 ;  /* 0x0000000532057287 */ /* 0x000fc8000c800000 */
[----:B------:R-:W-:Y:S02]  /*1d00*/  UIADD3 UR4, UPT, UPT, UR5, -UR8, URZ ;  /* 0x8000000805047290 */ /* 0x000fe4000fffe0ff */
[----:B------:R-:W-:Y:S02]  /*1d10*/  UIADD3 UR5, UPT, UPT, -UR5, UR8, URZ ;  /* 0x0000000805057290 */ /* 0x000fe4000fffe1ff */
[----:B------:R-:W-:Y:S02]  /*1d20*/  UIMAD UR51, UR4, UR6, UR51 ;  /* 0x00000006043372a4 */ /* 0x000fe4000f8e0233 */
[----:B------:R-:W-:-:S12]  /*1d30*/  UIMAD UR50, UR5, UR9, UR50 ;  /* 0x00000009053272a4 */ /* 0x000fd8000f8e0232 */
.L_x_20:
[----:B------:R-:W-:-:S09]  /*1d40*/  UISETP.EQ.U32.AND UP0, UPT, UR12, 0x1, UPT ;  /* 0x000000010c00788c */ /* 0x000fd2000bf02070 */
[----:B------:R-:W-:Y:S05]  /*1d50*/  BRA.U !UP0, `(.L_x_21) ;  /* 0x00000001080c7547 */ /* 0x000fea000b800000 */
[----:B------:R-:W-:Y:S01]  /*1d60*/  UCGABAR_WAIT ;  /* 0x0000000000007dc7 */ /* 0x000fe20008000000 */
[----:B------:R-:W-:Y:S01]  /*1d70*/  CCTL.IVALL ;  /* 0x00000000ff00798f */ /* 0x000fe20002000000 */
[----:B------:R-:W-:Y:S05]  /*1d80*/  BRA `(.L_x_22) ;  /* 0x0000000000047947 */ /* 0x000fea0003800000 */
.L_x_21:
[----:B------:R-:W-:Y:S06]  /*1d90*/  BAR.SYNC.DEFER_BLOCKING 0x0 ;  /* 0x0000000000007b1d */ /* 0x000fec0000010000 */
.L_x_22:
[----:B------:R-:W-:Y:S05]  /*1da0*/  BRA.U UP3, `(.L_x_23) ;  /* 0x0000002d03bc7547 */ /* 0x000fea000b800000 */
[----:B------:R-:W2:Y:S01]  /*1db0*/  LDCU UR27, c[0x0][0x38c] ;  /* 0x00007180ff1b77ac */ /* 0x000ea20008000800 */
[----:B------:R-:W-:Y:S01]  /*1dc0*/  PLOP3.LUT P1, PT, PT, PT, UP5, 0x80, 0x8 ;  /* 0x000000000008781c */ /* 0x000fe20003f2f058 */
[----:B------:R-:W-:Y:S01]  /*1dd0*/  IMAD.MOV.U32 R12, RZ, RZ, 0x1 ;  /* 0x00000001ff0c7424 */ /* 0x000fe200078e00ff */
[----:B------:R-:W-:Y:S01]  /*1de0*/  ISETP.EQ.OR P2, PT, R0, RZ, P3 ;  /* 0x000000ff0000720c */ /* 0x000fe20001f42670 */
[----:B------:R-:W-:Y:S01]  /*1df0*/  USHF.L.U32 UR11, UR11, 0x4, URZ ;  /* 0x000000040b0b7899 */ /* 0x000fe200080006ff */
[----:B------:R-:W-:Y:S01]  /*1e00*/  PLOP3.LUT P1, PT, P1, PT, PT, 0x8, 0x80 ;  /* 0x000000000080781c */ /* 0x000fe20000f2e170 */
[----:B------:R-:W-:Y:S01]  /*1e10*/  UISETP.NE.AND UP1, UPT, UR10, URZ, UPT ;  /* 0x000000ff0a00728c */ /* 0x000fe2000bf25270 */
[----:B------:R-:W-:Y:S01]  /*1e20*/  CS2R R10, SRZ ;  /* 0x00000000000a7805 */ /* 0x000fe2000001ff00 */
[----:B------:R-:W-:Y:S01]  /*1e30*/  IMAD.MOV.U32 R9, RZ, RZ, RZ ;  /* 0x000000ffff097224 */ /* 0x000fe200078e00ff */
[----:B------:R-:W3:Y:S01]  /*1e40*/  LDCU UR24, c[0x0][0x370] ;  /* 0x00006e00ff1877ac */ /* 0x000ee20008000800 */
[----:B------:R-:W-:Y:S01]  /*1e50*/  IMAD.MOV.U32 R8, RZ, RZ, 0x1 ;  /* 0x00000001ff087424 */ /* 0x000fe200078e00ff */
[----:B------:R-:W4:Y:S01]  /*1e60*/  LDCU.64 UR30, c[0x0][0x348] ;  /* 0x00006900ff1e77ac */ /* 0x000f220008000a00 */
[----:B------:R-:W1:Y:S01]  /*1e70*/  LDCU UR23, c[0x0][0x374] ;  /* 0x00006e80ff1777ac */ /* 0x000e620008000800 */
[----:B--2---:R-:W-:-:S02]  /*1e80*/  UIADD3 UR4, UPT, UPT, UR27, 0x1f, URZ ;  /* 0x0000001f1b047890 */ /* 0x004fc4000fffe0ff */
[----:B------:R-:W-:Y:S02]  /*1e90*/  ULOP3.LUT UR25, UR11, 0x30, URZ, 0xe2, !UPT ;  /* 0x000000300b197892 */ /* 0x000fe4000f8ee2ff */
[----:B------:R-:W-:Y:S02]  /*1ea0*/  USHF.R.S32.HI UR29, URZ, 0x1f, UR4 ;  /* 0x0000001fff1d7899 */ /* 0x000fe40008011404 */
[----:B------:R-:W-:Y:S02]  /*1eb0*/  USEL UR39, UR26, 0x2, UP1 ;  /* 0x000000021a277887 */ /* 0x000fe40008800000 */
[----:B------:R-:W-:Y:S02]  /*1ec0*/  ULEA.HI UR29, UR29, UR4, URZ, 0x5 ;  /* 0x000000041d1d7291 */ /* 0x000fe4000f8f28ff */
[----:B------:R-:W-:Y:S02]  /*1ed0*/  UIADD3 UR4, UPT, UPT, UR27, -0x1, URZ ;  /* 0xffffffff1b047890 */ /* 0x000fe4000fffe0ff */
[----:B------:R-:W-:-:S02]  /*1ee0*/  USHF.R.S32.HI UR29, URZ, 0x5, UR29 ;  /* 0x00000005ff1d7899 */ /* 0x000fc4000801141d */
[----:B------:R-:W-:Y:S02]  /*1ef0*/  UISETP.GE.U32.AND UP2, UPT, UR4, -0x3f, UPT ;  /* 0xffffffc10400788c */ /* 0x000fe4000bf46070 */
[----:B------:R-:W-:Y:S02]  /*1f00*/  UISETP.LT.U32.AND UP0, UPT, UR29, 0x36, UPT ;  /* 0x000000361d00788c */ /* 0x000fe4000bf01070 */
[----:B------:R-:W-:Y:S02]  /*1f10*/  UIADD3 UR27, UPT, UPT, UR27, 0x3e, URZ ;  /* 0x0000003e1b1b7890 */ /* 0x000fe4000fffe0ff */
[----:B------:R-:W-:Y:S01]  /*1f20*/  USEL UR28, UR29, 0x36, UP0 ;  /* 0x000000361d1c7887 */ /* 0x000fe20008000000 */
[----:B------:R-:W-:-:S03]  /*1f30*/  UMOV UR42, URZ ;  /* 0x000000ff002a7c82 */ /* 0x000fc60008000000 */
[----:B------:R-:W-:Y:S02]  /*1f40*/  UIADD3 UR38, UPT, UPT, UR28, -0x1, URZ ;  /* 0xffffffff1c267890 */ /* 0x000fe4000fffe0ff */
[----:B------:R-:W-:Y:S02]  /*1f50*/  @UP2 UIADD3 UR38, UPT, UPT, UR28, URZ, URZ ;  /* 0x000000ff1c262290 */ /* 0x000fe4000fffe0ff */
[----:B------:R-:W-:Y:S02]  /*1f60*/  UIADD3 UR43, UPT, UPT, UR29, -UR28, URZ ;  /* 0x8000001c1d2b7290 */ /* 0x000fe4000fffe0ff */
[----:B-1-34-:R-:W-:-:S12]  /*1f70*/  UIADD3 UR38, UPT, UPT, UR38, 0x1, URZ ;  /* 0x0000000126267890 */ /* 0x01afd8000fffe0ff */
.L_x_43:
[----:B------:R-:W-:Y:S01]  /*1f80*/  UISETP.NE.AND UP0, UPT, UR54, URZ, UPT ;  /* 0x000000ff3600728c */ /* 0x000fe2000bf05270 */
[----:B------:R-:W1:Y:S08]  /*1f90*/  S2UR UR54, SR_CgaCtaId ;  /* 0x00000000003679c3 */ /* 0x000e700000008800 */
[----:B------:R-:W-:Y:S05]  /*1fa0*/  BRA.U UP0, `(.L_x_24) ;  /* 0x0000000100347547 */ /* 0x000fea000b800000 */
[----:B------:R-:W2:Y:S01]  /*1fb0*/  S2R R0, SR_CgaCtaId ;  /* 0x0000000000007919 */ /* 0x000ea20000008800 */
[----:B------:R-:W-:-:S04]  /*1fc0*/  MOV R2, 0x400 ;  /* 0x0000040000027802 */ /* 0x000fc80000000f00 */
[----:B--2---:R-:W-:Y:S02]  /*1fd0*/  LEA R0, R0, R2, 0x18 ;  /* 0x0000000200007211 */ /* 0x004fe400078ec0ff */
[----:B------:R-:W-:-:S03]  /*1fe0*/  SHF.L.U32 R2, R8, 0x1f, RZ ;  /* 0x0000001f08027819 */ /* 0x000fc600000006ff */
[----:B------:R-:W-:-:S04]  /*1ff0*/  IMAD R0, R9, 0x8, R0 ;  /* 0x0000000809007824 */ /* 0x000fc800078e0200 */
[----:B------:R-:W2:Y:S02]  /*2000*/  SYNCS.PHASECHK.TRANS64.TRYWAIT P0, [R0+URZ+0x3f0], R2 ;  /* 0x0003f002000075a7 */ /* 0x000ea400080011ff */
[----:B--2---:R-:W-:Y:S05]  /*2010*/  @!P0 BRA `(.L_x_25) ;  /* 0x0000006800448947 */ /* 0x004fea0003800000 */
.L_x_153:
[----:B------:R-:W-:Y:S01]  /*2020*/  VIADD R9, R9, 0x1 ;  /* 0x0000000109097836 */ /* 0x000fe20000000000 */
[----:B------:R2:W-:Y:S04]  /*2030*/  SYNCS.ARRIVE.TRANS64.A1T0 RZ, [R0+URZ+0x3e0], RZ ;  /* 0x0003e0ff00ff79a7 */ /* 0x0005e800081000ff */
[----:B------:R-:W-:-:S04]  /*2040*/  ISETP.NE.AND P0, PT, R9, 0x2, PT ;  /* 0x000000020900780c */ /* 0x000fc80003f05270 */
[----:B------:R-:W-:Y:S02]  /*2050*/  SEL R9, R9, RZ, P0 ;  /* 0x000000ff09097207 */ /* 0x000fe40000000000 */
[----:B--2---:R-:W-:-:S04]  /*2060*/  SEL R0, RZ, 0x1, P0 ;  /* 0x00000001ff007807 */ /* 0x004fc80000000000 */
[----:B------:R-:W-:-:S07]  /*2070*/  LOP3.LUT R8, R8, R0, RZ, 0x3c, !PT ;  /* 0x0000000008087212 */ /* 0x000fce00078e3cff */
.L_x_24:
[----:B------:R-:W-:Y:S01]  /*2080*/  UMOV UR26, 0x400 ;  /* 0x00000400001a7882 */ /* 0x000fe20000000000 */
[----:B------:R-:W-:Y:S01]  /*2090*/  SHF.L.U32 R0, R12, 0x1f, RZ ;  /* 0x0000001f0c007819 */ /* 0x000fe200000006ff */
[----:B-1----:R-:W-:Y:S02]  /*20a0*/  ULEA UR26, UR54, UR26, 0x18 ;  /* 0x0000001a361a7291 */ /* 0x002fe4000f8ec0ff */
[----:B------:R-:W-:Y:S02]  /*20b0*/  UISETP.GE.U32.AND UP0, UPT, UR27, 0x3f, UPT ;  /* 0x0000003f1b00788c */ /* 0x000fe4000bf06070 */
[----:B------:R-:W-:Y:S02]  /*20c0*/  ULEA UR4, UR42, UR26, 0x3 ;  /* 0x0000001a2a047291 */ /* 0x000fe4000f8e18ff */
[----:B------:R-:W-:Y:S02]  /*20d0*/  ULEA UR11, UR51, UR22, 0x1 ;  /* 0x00000016330b7291 */ /* 0x000fe4000f8e08ff */
[----:B------:R-:W-:-:S02]  /*20e0*/  ULEA UR35, UR50, UR25, 0x6 ;  /* 0x0000001932237291 */ /* 0x000fc4000f8e30ff */
[----:B------:R-:W-:Y:S01]  /*20f0*/  USHF.L.U32 UR11, UR11, 0x5, URZ ;  /* 0x000000050b0b7899 */ /* 0x000fe200080006ff */
[----:B------:R-:W-:Y:S02]  /*2100*/  UMOV UR6, URZ ;  /* 0x000000ff00067c82 */ /* 0x000fe40008000000 */
[----:B------:R1:W2:Y:S01]  /*2110*/  SYNCS.PHASECHK.TRANS64.TRYWAIT P0, [UR4+0x1b0], R0 ;  /* 0x0001b000ff0075a7 */ /* 0x0002a20008001104 */
[----:B------:R-:W-:Y:S08]  /*2120*/  BRA.U !UP0, `(.L_x_26) ;  /* 0x0000000108c47547 */ /* 0x000ff0000b800000 */
[----:B------:R-:W-:Y:S01]  /*2130*/  UMOV UR4, URZ ;  /* 0x000000ff00047c82 */ /* 0x000fe20008000000 */
[----:B------:R-:W-:-:S05]  /*2140*/  UMOV UR20, UR42 ;  /* 0x0000002a00147c82 */ /* 0x000fca0008000000 */
.L_x_32:
[----:B------:R-:W-:Y:S01]  /*2150*/  ULEA UR33, UR20, UR26, 0x3 ;  /* 0x0000001a14217291 */ /* 0x000fe2000f8e18ff */
[----:B--2---:R-:W-:Y:S01]  /*2160*/  @!P3 MOV R2, 0x1000 ;  /* 0x000010000002b802 */ /* 0x004fe20000000f00 */
[----:B--2-4-:R-:W-:Y:S10]  /*2170*/  @P0 BRA `(.L_x_27) ;  /* 0x00000000000c0947 */ /* 0x014ff40003800000 */
[----:B------:R-:W-:-:S04]  /*2180*/  SHF.L.U32 R3, R12, 0x1f, RZ ;  /* 0x0000001f0c037819 */ /* 0x000fc800000006ff */
[----:B------:R-:W2:Y:S02]  /*2190*/  SYNCS.PHASECHK.TRANS64.TRYWAIT P0, [UR33+0x1b0], R3 ;  /* 0x0001b003ff0075a7 */ /* 0x000ea40008001121 */
[----:B--2---:R-:W-:Y:S05]  /*21a0*/  @!P0 BRA `(.L_x_28) ;  /* 0x0000006400f48947 */ /* 0x004fea0003800000 */
.L_x_27:
[----:B------:R2:W-:Y:S01]  /*21b0*/  @!P3 SYNCS.ARRIVE.TRANS64 RZ, [UR33], R2 ;  /* 0x00000002ffffb9a7 */ /* 0x0005e20008000021 */
[----:B------:R-:W-:-:S04]  /*21c0*/  ULOP3.LUT UR5, UR39, 0x2, URZ, 0xfc, !UPT ;  /* 0x0000000227057892 */ /* 0x000fc8000f8efcff */
[----:B------:R-:W-:-:S09]  /*21d0*/  UISETP.NE.AND UP0, UPT, UR5, 0x2, UPT ;  /* 0x000000020500788c */ /* 0x000fd2000bf05270 */
[----:B------:R-:W-:Y:S05]  /*21e0*/  BRA.U UP0, `(.L_x_29) ;  /* 0x0000000100047547 */ /* 0x000fea000b800000 */
[----:B------:R-:W-:Y:S05]  /*21f0*/  BPT.TRAP 0x1 ;  /* 0x000000040000795c */ /* 0x000fea0000300000 */
.L_x_29:
[----:B------:R-:W-:Y:S04]  /*2200*/  BSSY.RECONVERGENT B0, `(.L_x_30) ;  /* 0x0000003000007945 */ /* 0x000fe80003800200 */
[----:B------:R-:W-:Y:S05]  /*2210*/  @P2 BRA `(.L_x_31) ;  /* 0x0000000000042947 */ /* 0x000fea0003800000 */
[----:B------:R-:W-:Y:S05]  /*2220*/  BPT.TRAP 0x1 ;  /* 0x000000040000795c */ /* 0x000fea0000300000 */
.L_x_31:
[----:B------:R-:W-:Y:S05]  /*2230*/  BSYNC.RECONVERGENT B0 ;  /* 0x0000000000007941 */ /* 0x000fea0003800200 */
.L_x_30:
[----:B------:R-:W-:Y:S02]  /*2240*/  UIADD3 UR42, UPT, UPT, UR20, 0x1, URZ ;  /* 0x00000001142a7890 */ /* 0x000fe4000fffe0ff */
[----:B------:R-:W-:Y:S02]  /*2250*/  USHF.L.U32 UR8, UR20, 0xb, URZ ;  /* 0x0000000b14087899 */ /* 0x000fe400080006ff */
[----:B------:R-:W-:Y:S02]  /*2260*/  UISETP.NE.AND UP0, UPT, UR42, 0x36, UPT ;  /* 0x000000362a00788c */ /* 0x000fe4000bf05270 */
[----:B------:R-:W-:Y:S02]  /*2270*/  UIADD3 UR44, UP1, UPT, UR30, 0x80, URZ ;  /* 0x000000801e2c7890 */ /* 0x000fe4000ff3e0ff */
[----:B------:R-:W-:Y:S02]  /*2280*/  USEL UR6, URZ, 0x1, UP0 ;  /* 0x00000001ff067887 */ /* 0x000fe40008000000 */
[----:B------:R-:W-:-:S02]  /*2290*/  USEL UR42, UR42, URZ, UP0 ;  /* 0x000000ff2a2a7287 */ /* 0x000fc40008000000 */
[----:B------:R-:W-:Y:S02]  /*22a0*/  ULOP3.LUT UR32, UR21, UR8, URZ, 0xfc, !UPT ;  /* 0x0000000815207292 */ /* 0x000fe4000f8efcff */
[----:B------:R-:W-:Y:S01]  /*22b0*/  ULEA UR5, UR42, UR26, 0x3 ;  /* 0x0000001a2a057291 */ /* 0x000fe2000f8e18ff */
[----:B------:R-:W-:Y:S01]  /*22c0*/  LOP3.LUT R12, R12, UR6, RZ, 0x3c, !PT ;  /* 0x000000060c0c7c12 */ /* 0x000fe2000f8e3cff */
[----:B------:R-:W-:Y:S02]  /*22d0*/  UIADD3 UR18, UP0, UPT, UR30, 0x180, URZ ;  /* 0x000001801e127890 */ /* 0x000fe4000ff1e0ff */
[----:B------:R-:W-:Y:S01]  /*22e0*/  ULOP3.LUT UR8, UR15, UR8, URZ, 0xfc, !UPT ;  /* 0x000000080f087292 */ /* 0x000fe2000f8efcff */
[----:B-1----:R-:W-:Y:S01]  /*22f0*/  SHF.L.U32 R0, R12, 0x1f, RZ ;  /* 0x0000001f0c007819 */ /* 0x002fe200000006ff */
[----:B------:R-:W-:Y:S02]  /*2300*/  USHF.L.U32 UR34, UR4, 0x5, URZ ;  /* 0x0000000504227899 */ /* 0x000fe400080006ff */
[----:B------:R-:W-:Y:S01]  /*2310*/  UIADD3.X UR45, UPT, UPT, URZ, UR31, URZ, UP1, !UPT ;  /* 0x0000001fff2d7290 */ /* 0x000fe20008ffe4ff */
[----:B------:R3:W4:Y:S01]  /*2320*/  SYNCS.PHASECHK.TRANS64.TRYWAIT P0, [UR5+0x1b0], R0 ;  /* 0x0001b000ff0075a7 */ /* 0x0007220008001105 */
[----:B------:R-:W-:-:S02]  /*2330*/  UIADD3 UR32, UPT, UPT, UR26, 0x2800, UR32 ;  /* 0x000028001a207890 */ /* 0x000fc4000fffe020 */
[----:B------:R-:W-:Y:S02]  /*2340*/  UPRMT UR7, URZ, 0x5410, UR14 ;  /* 0x00005410ff077896 */ /* 0x000fe4000800000e */
[----:B------:R-:W-:Y:S02]  /*2350*/  UIADD3 UR8, UPT, UPT, UR26, 0x1d800, UR8 ;  /* 0x0001d8001a087890 */ /* 0x000fe4000fffe008 */
[----:B------:R-:W-:Y:S02]  /*2360*/  UIADD3.X UR19, UPT, UPT, URZ, UR31, URZ, UP0, !UPT ;  /* 0x0000001fff137290 */ /* 0x000fe400087fe4ff */
[----:B------:R-:W-:Y:S01]  /*2370*/  UPRMT UR5, URZ, 0x5410, UR13 ;  /* 0x00005410ff057896 */ /* 0x000fe2000800000d */
[----:B------:R-:W-:Y:S01]  /*2380*/  UMOV UR16, 0x0 ;  /* 0x0000000000107882 */ /* 0x000fe20000000000 */
[----:B------:R-:W-:Y:S01]  /*2390*/  UMOV UR17, 0x10000000 ;  /* 0x1000000000117882 */ /* 0x000fe20000000000 */
[----:B------:R-:W-:Y:S01]  /*23a0*/  UMOV UR12, UR36 ;  /* 0x00000024000c7c82 */ /* 0x000fe20008000000 */
[----:B------:R-:W-:Y:S01]  /*23b0*/  UMOV UR9, UR33 ;  /* 0x0000002100097c82 */ /* 0x000fe20008000000 */
[----:B------:R-:W-:Y:S01]  /*23c0*/  UMOV UR10, UR34 ;  /* 0x00000022000a7c82 */ /* 0x000fe20008000000 */
[----:B------:R3:W-:Y:S01]  /*23d0*/  UTMALDG.3D.MULTICAST [UR32], [UR44], UR7, desc[UR16] ;  /* 0x000010202c0073b4 */ /* 0x0007e20008011807 */
[----:B------:R-:W-:Y:S01]  /*23e0*/  UIADD3 UR4, UPT, UPT, UR4, 0x1, URZ ;  /* 0x0000000104047890 */ /* 0x000fe2000fffe0ff */
[----:B------:R-:W-:Y:S01]  /*23f0*/  UMOV UR6, UR38 ;  /* 0x0000002600067c82 */ /* 0x000fe20008000000 */
[----:B------:R-:W-:-:S02]  /*2400*/  UMOV UR20, UR42 ;  /* 0x0000002a00147c82 */ /* 0x000fc40008000000 */
[----:B------:R-:W-:Y:S01]  /*2410*/  UISETP.NE.AND UP0, UPT, UR4, UR38, UPT ;  /* 0x000000260400728c */ /* 0x000fe2000bf05270 */
[----:B------:R3:W-:Y:S08]  /*2420*/  UTMALDG.3D.MULTICAST [UR8], [UR18], UR5, desc[UR16] ;  /* 0x00001008120073b4 */ /* 0x0007f00008011805 */
[----:B---3--:R-:W-:Y:S05]  /*2430*/  BRA.U UP0, `(.L_x_32) ;  /* 0xfffffffd00447547 */ /* 0x008fea000b83ffff */
.L_x_26:
[----:B------:R-:W-:Y:S01]  /*2440*/  ULEA UR4, UR42, UR26, 0x3 ;  /* 0x0000001a2a047291 */ /* 0x000fe2000f8e18ff */
[----:B-1----:R-:W-:Y:S01]  /*2450*/  SHF.L.U32 R0, R12, 0x1f, RZ ;  /* 0x0000001f0c007819 */ /* 0x002fe200000006ff */
[----:B------:R-:W-:Y:S01]  /*2460*/  @!P1 SYNCS.ARRIVE.TRANS64.A1T0 RZ, [UR26+0x378], RZ ;  /* 0x000378ffffff99a7 */ /* 0x000fe2000810001a */
[----:B------:R-:W-:-:S06]  /*2470*/  UISETP.GT.AND UP0, UPT, UR29, UR28, UPT ;  /* 0x0000001c1d00728c */ /* 0x000fcc000bf04270 */
[----:B--2-4-:R1:W2:Y:S03]  /*2480*/  SYNCS.PHASECHK.TRANS64.TRYWAIT P0, [UR4+0x1b0], R0 ;  /* 0x0001b000ff0075a7 */ /* 0x0142a60008001104 */
[----:B------:R-:W-:Y:S05]  /*2490*/  BRA.U !UP0, `(.L_x_33) ;  /* 0x0000000108c87547 */ /* 0x000fea000b800000 */
[----:B------:R-:W-:Y:S01]  /*24a0*/  UIADD3 UR5, UPT, UPT, UR43, UR6, URZ ;  /* 0x000000062b057290 */ /* 0x000fe2000fffe0ff */
[----:B------:R-:W-:-:S11]  /*24b0*/  UMOV UR34, UR42 ;  /* 0x0000002a00227c82 */ /* 0x000fd60008000000 */
.L_x_39:
[----:B------:R-:W-:Y:S01]  /*24c0*/  ULEA UR17, UR34, UR26, 0x3 ;  /* 0x0000001a22117291 */ /* 0x000fe2000f8e18ff */
[----:B--2---:R-:W-:Y:S01]  /*24d0*/  @!P3 MOV R2, 0x1000 ;  /* 0x000010000002b802 */ /* 0x004fe20000000f00 */
[----:B--2-4-:R-:W-:Y:S10]  /*24e0*/  @P0 BRA `(.L_x_34) ;  /* 0x00000000000c0947 */ /* 0x014ff40003800000 */
[----:B------:R-:W-:-:S04]  /*24f0*/  SHF.L.U32 R3, R12, 0x1f, RZ ;  /* 0x0000001f0c037819 */ /* 0x000fc800000006ff */
[----:B------:R-:W2:Y:S02]  /*2500*/  SYNCS.PHASECHK.TRANS64.TRYWAIT P0, [UR17+0x1b0], R3 ;  /* 0x0001b003ff0075a7 */ /* 0x000ea40008001111 */
[----:B--2---:R-:W-:Y:S05]  /*2510*/  @!P0 BRA `(.L_x_35) ;  /* 0x0000006400308947 */ /* 0x004fea0003800000 */
.L_x_34:
[----:B------:R2:W-:Y:S01]  /*2520*/  @!P3 SYNCS.ARRIVE.TRANS64 RZ, [UR17], R2 ;  /* 0x00000002ffffb9a7 */ /* 0x0005e20008000011 */
[----:B------:R-:W-:-:S04]  /*2530*/  ULOP3.LUT UR4, UR39, 0x2, URZ, 0xfc, !UPT ;  /* 0x0000000227047892 */ /* 0x000fc8000f8efcff */
[----:B------:R-:W-:-:S09]  /*2540*/  UISETP.NE.AND UP0, UPT, UR4, 0x2, UPT ;  /* 0x000000020400788c */ /* 0x000fd2000bf05270 */
[----:B------:R-:W-:Y:S05]  /*2550*/  BRA.U UP0, `(.L_x_36) ;  /* 0x0000000100047547 */ /* 0x000fea000b800000 */
[----:B------:R-:W-:Y:S05]  /*2560*/  BPT.TRAP 0x1 ;  /* 0x000000040000795c */ /* 0x000fea0000300000 */
.L_x_36:
[----:B------:R-:W-:Y:S04]  /*2570*/  BSSY.RECONVERGENT B0, `(.L_x_37) ;  /* 0x0000003000007945 */ /* 0x000fe80003800200 */
[----:B------:R-:W-:Y:S05]  /*2580*/  @P2 BRA `(.L_x_38) ;  /* 0x0000000000042947 */ /* 0x000fea0003800000 */
[----:B------:R-:W-:Y:S05]  /*2590*/  BPT.TRAP 0x1 ;  /* 0x000000040000795c */ /* 0x000fea0000300000 */
.L_x_38:
[----:B------:R-:W-:Y:S05]  /*25a0*/  BSYNC.RECONVERGENT B0 ;  /* 0x0000000000007941 */ /* 0x000fea0003800200 */
.L_x_37:
        /* <DEDUP_REMOVED lines=13> */
[----:B------:R-:W-:Y:S01]  /*2680*/  UIADD3 UR16, UPT, UPT, UR26, 0x2800, UR16 ;  /* 0x000028001a107890 */ /* 0x000fe2000fffe010 */
[----:B------:R3:W4:Y:S01]  /*2690*/  SYNCS.PHASECHK.TRANS64.TRYWAIT P0, [UR4+0x1b0], R0 ;  /* 0x0001b000ff0075a7 */ /* 0x0007220008001104 */
[----:B------:R-:W-:-:S02]  /*26a0*/  UIADD3.X UR47, UPT, UPT, URZ, UR31, URZ, UP1, !UPT ;  /* 0x0000001fff2f7290 */ /* 0x000fc40008ffe4ff */
[----:B------:R-:W-:Y:S02]  /*26b0*/  UPRMT UR7, URZ, 0x5410, UR14 ;  /* 0x00005410ff077896 */ /* 0x000fe4000800000e */
[----:B------:R-:W-:Y:S02]  /*26c0*/  UIADD3 UR8, UPT, UPT, UR26, 0x1d800, UR8 ;  /* 0x0001d8001a087890 */ /* 0x000fe4000fffe008 */
[----:B------:R-:W-:Y:S02]  /*26d0*/  UPRMT UR4, URZ, 0x5410, UR13 ;  /* 0x00005410ff047896 */ /* 0x000fe4000800000d */
[----:B------:R-:W-:Y:S01]  /*26e0*/  UIADD3.X UR45, UPT, UPT, URZ, UR31, URZ, UP0, !UPT ;  /* 0x0000001fff2d7290 */ /* 0x000fe200087fe4ff */
[----:B------:R-:W-:Y:S01]  /*26f0*/  UMOV UR32, 0x0 ;  /* 0x0000000000207882 */ /* 0x000fe20000000000 */
[----:B------:R-:W-:Y:S01]  /*2700*/  UMOV UR33, 0x10000000 ;  /* 0x1000000000217882 */ /* 0x000fe20000000000 */
[----:B------:R-:W-:Y:S01]  /*2710*/  UMOV UR19, UR35 ;  /* 0x0000002300137c82 */ /* 0x000fe20008000000 */
[----:B------:R-:W-:Y:S01]  /*2720*/  UMOV UR20, UR36 ;  /* 0x0000002400147c82 */ /* 0x000fe20008000000 */
[----:B------:R-:W-:Y:S01]  /*2730*/  UMOV UR12, UR36 ;  /* 0x00000024000c7c82 */ /* 0x000fe20008000000 */
[----:B------:R-:W-:Y:S01]  /*2740*/  UMOV UR9, UR17 ;  /* 0x0000001100097c82 */ /* 0x000fe20008000000 */
[----:B------:R-:W-:Y:S01]  /*2750*/  UMOV UR10, UR18 ;  /* 0x00000012000a7c82 */ /* 0x000fe20008000000 */
[----:B------:R3:W-:Y:S01]  /*2760*/  UTMALDG.3D.MULTICAST [UR16], [UR46], UR7, desc[UR32] ;  /* 0x000020102e0073b4 */ /* 0x0007e20008011807 */
[----:B------:R-:W-:Y:S01]  /*2770*/  UIADD3 UR6, UPT, UPT, UR6, 0x1, URZ ;  /* 0x0000000106067890 */ /* 0x000fe2000fffe0ff */
[----:B------:R-:W-:-:S03]  /*2780*/  UMOV UR34, UR42 ;  /* 0x0000002a00227c82 */ /* 0x000fc60008000000 */
[----:B------:R-:W-:Y:S01]  /*2790*/  UISETP.NE.AND UP0, UPT, UR6, UR5, UPT ;  /* 0x000000050600728c */ /* 0x000fe2000bf05270 */
[----:B------:R3:W-:Y:S08]  /*27a0*/  UTMALDG.3D.MULTICAST [UR8], [UR44], UR4, desc[UR32] ;  /* 0x000020082c0073b4 */ /* 0x0007f00008011804 */
[----:B---3--:R-:W-:Y:S05]  /*27b0*/  BRA.U UP0, `(.L_x_39) ;  /* 0xfffffffd00407547 */ /* 0x008fea000b83ffff */
.L_x_33:
[C---:B------:R-:W-:Y:S01]  /*27c0*/  LEA R3, R11.reuse, UR26, 0x3 ;  /* 0x0000001a0b037c11 */ /* 0x040fe2000f8e18ff */
[----:B------:R-:W-:Y:S01]  /*27d0*/  NOP ;  /* 0x0000000000007918 */ /* 0x000fe20000000000 */
[----:B-1----:R-:W-:Y:S02]  /*27e0*/  SHF.L.U32 R0, R10, 0x1f, RZ ;  /* 0x0000001f0a007819 */ /* 0x002fe400000006ff */
[----:B------:R-:W-:Y:S02]  /*27f0*/  LEA R4, R11, UR26, 0x4 ;  /* 0x0000001a0b047c11 */ /* 0x000fe4000f8e20ff */
[----:B--2-4-:R-:W1:Y:S02]  /*2800*/  SYNCS.PHASECHK.TRANS64.TRYWAIT P0, [R3+URZ+0x380], R0 ;  /* 0x00038000030075a7 */ /* 0x014e6400080011ff */
[----:B-1----:R-:W-:Y:S05]  /*2810*/  @!P0 BRA `(.L_x_40) ;  /* 0x0000006000888947 */ /* 0x002fea0003800000 */
.L_x_156:
[----:B------:R-:W2:Y:S01]  /*2820*/  LDS.128 R4, [R4+0x410] ;  /* 0x0004100004047984 */ /* 0x000ea20000000c00 */
[----:B------:R-:W-:Y:S01]  /*2830*/  UISETP.GE.AND UP0, UPT, UR37, 0x1, UPT ;  /* 0x000000012500788c */ /* 0x000fe2000bf06270 */
[----:B------:R-:W-:Y:S01]  /*2840*/  @!PT LDS RZ, [RZ] ;  /* 0x00000000fffff984 */ /* 0x000fe20000000800 */
[----:B------:R-:W-:Y:S01]  /*2850*/  @!PT LDS RZ, [RZ] ;  /* 0x00000000fffff984 */ /* 0x000fe20000000800 */
[----:B------:R-:W-:Y:S01]  /*2860*/  @!PT LDS RZ, [RZ] ;  /* 0x00000000fffff984 */ /* 0x000fe20000000800 */
[----:B------:R-:W-:Y:S01]  /*2870*/  @!PT LDS RZ, [RZ] ;  /* 0x00000000fffff984 */ /* 0x000fe20000000800 */
[----:B------:R3:W-:Y:S06]  /*2880*/  MEMBAR.ALL.CTA ;  /* 0x0000000000007992 */ /* 0x0007ec0000008000 */
[----:B---3--:R-:W3:Y:S01]  /*2890*/  FENCE.VIEW.ASYNC.S ;  /* 0x00000000000073c6 */ /* 0x008ee20000000000 */
[----:B--2---:R-:W-:-:S13]  /*28a0*/  LOP3.LUT P0, RZ, R6, 0x1, RZ, 0xc0, !PT ;  /* 0x0000000106ff7812 */ /* 0x004fda000780c0ff */
[----:B---3--:R-:W-:Y:S01]  /*28b0*/  VOTEU.ANY UP1, P0 ;  /* 0x0000000000ff7886 */ /* 0x008fe20000020100 */
[----:B------:R-:W-:-:S13]  /*28c0*/  PLOP3.LUT P0, PT, PT, PT, UP1, 0x80, 0x8 ;  /* 0x000000000008781c */ /* 0x000fda0003f0f018 */
[----:B-1----:R-:W-:Y:S02]  /*28d0*/  @P0 LOP3.LUT R0, R5, 0xffff, RZ, 0xc0, !PT ;  /* 0x0000ffff05000812 */ /* 0x002fe400078ec0ff */
[----:B------:R-:W-:Y:S02]  /*28e0*/  @P0 MOV R2, R4 ;  /* 0x0000000400020202 */ /* 0x000fe40000000f00 */
[----:B------:R-:W-:Y:S01]  /*28f0*/  @P0 R2UR UR5, R0 ;  /* 0x00000000000502ca */ /* 0x000fe200000e0000 */
[----:B------:R-:W-:Y:S01]  /*2900*/  VIADD R0, R3, 0x390 ;  /* 0x0000039003007836 */ /* 0x000fe20000000000 */
[----:B------:R-:W-:Y:S02]  /*2910*/  @P0 SHF.R.U32.HI R4, RZ, 0x10, R5 ;  /* 0x00000010ff040819 */ /* 0x000fe40000011605 */
[----:B------:R-:W-:Y:S02]  /*2920*/  @P0 R2UR UR6, R2 ;  /* 0x00000000020602ca */ /* 0x000fe400000e0000 */
[----:B------:R-:W-:-:S02]  /*2930*/  PRMT R0, RZ, 0x654, R0 ;  /* 0x00000654ff007816 */ /* 0x000fc40000000000 */
[----:B------:R-:W-:Y:S02]  /*2940*/  @P0 R2UR UR4, R4 ;  /* 0x00000000040402ca */ /* 0x000fe400000e0000 */
[----:B------:R1:W-:Y:S03]  /*2950*/  SYNCS.ARRIVE.TRANS64.RED.A1T0 RZ, [R0+URZ], RZ ;  /* 0x000000ff00ff79a7 */ /* 0x0003e600081004ff */
[----:B------:R-:W-:-:S04]  /*2960*/  @UP1 UMOV UR40, UR5 ;  /* 0x0000000500281c82 */ /* 0x000fc80008000000 */
[----:B------:R-:W-:-:S04]  /*2970*/  @UP1 UMOV UR41, UR6 ;  /* 0x0000000600291c82 */ /* 0x000fc80008000000 */
[----:B------:R-:W-:Y:S01]  /*2980*/  @UP1 UMOV UR36, UR4 ;  /* 0x0000000400241c82 */ /* 0x000fe20008000000 */
[----:B------:R-:W-:Y:S05]  /*2990*/  BRA.U !UP0, `(.L_x_41) ;  /* 0x0000000108b87547 */ /* 0x000fea000b800000 */
[----:B------:R-:W2:Y:S01]  /*29a0*/  LDCU.128 UR4, c[0x0][0xb10] ;  /* 0x00016200ff0477ac */ /* 0x000ea20008000c00 */
[----:B------:R-:W3:Y:S01]  /*29b0*/  LDCU UR10, c[0x0][0xb20] ;  /* 0x00016400ff0a77ac */ /* 0x000ee20008000800 */
[----:B------:R-:W4:Y:S01]  /*29c0*/  LDCU UR11, c[0x0][0xb0c] ;  /* 0x00016180ff0b77ac */ /* 0x000f220008000800 */
[----:B------:R-:W1:Y:S01]  /*29d0*/  LDCU.64 UR8, c[0x0][0xb28] ;  /* 0x00016500ff0877ac */ /* 0x000e620008000a00 */
[----:B------:R-:W-:Y:S02]  /*29e0*/  UISETP.NE.AND UP3, UPT, UR37, 0x1, UPT ;  /* 0x000000012500788c */ /* 0x000fe4000bf65270 */
[----:B--2---:R-:W-:Y:S02]  /*29f0*/  UIMAD.WIDE.U32 UR32, UR23, UR7, URZ ;  /* 0x00000007172072a5 */ /* 0x004fe4000f8e00ff */
[----:B------:R-:W-:Y:S02]  /*2a00*/  UIMAD.WIDE.U32 UR16, UR40, UR7, URZ ;  /* 0x00000007281072a5 */ /* 0x000fe4000f8e00ff */
[----:B------:R-:W-:-:S02]  /*2a10*/  UIMAD.WIDE.U32 UR18, UR24, UR4, URZ ;  /* 0x00000004181272a5 */ /* 0x000fc4000f8e00ff */
[----:B------:R-:W-:Y:S01]  /*2a20*/  UISETP.NE.AND UP0, UPT, UR6, 0x1, UPT ;  /* 0x000000010600788c */ /* 0x000fe2000bf05270 */
[----:B------:R-:W-:Y:S01]  /*2a30*/  UMOV UR7, UR33 ;  /* 0x0000002100077c82 */ /* 0x000fe20008000000 */
[----:B----4-:R-:W-:Y:S02]  /*2a40*/  UISETP.NE.AND UP2, UPT, UR11, 0x1, UPT ;  /* 0x000000010b00788c */ /* 0x010fe4000bf45270 */
[----:B---3--:R-:W-:Y:S02]  /*2a50*/  USHF.R.U32.HI UR7, URZ, UR10, UR7 ;  /* 0x0000000aff077299 */ /* 0x008fe40008011607 */
[----:B------:R-:W-:Y:S02]  /*2a60*/  USHF.R.U32.HI UR12, URZ, UR5, UR19 ;  /* 0x00000005ff0c7299 */ /* 0x000fe40008011613 */
[----:B------:R-:W-:Y:S02]  /*2a70*/  USEL UR7, UR23, UR7, !UP0 ;  /* 0x0000000717077287 */ /* 0x000fe4000c000000 */
[----:B------:R-:W-:-:S02]  /*2a80*/  USEL UR12, UR24, UR12, !UP2 ;  /* 0x0000000c180c7287 */ /* 0x000fc4000d000000 */
[----:B-1----:R-:W-:Y:S02]  /*2a90*/  UIMAD.WIDE.U32 UR32, UR7, UR8, URZ ;  /* 0x00000008072072a5 */ /* 0x002fe4000f8e00ff */
        /* <DEDUP_REMOVED lines=30> */
.L_x_41:
[----:B------:R-:W2:Y:S02]  /*2c80*/  LDCU UR4, c[0x0][0xb30] ;  /* 0x00016600ff0477ac */ /* 0x000ea40008000800 */
[----:B--2---:R-:W-:-:S09]  /*2c90*/  UISETP.NE.AND UP0, UPT, UR4, 0x1, UPT ;  /* 0x000000010400788c */ /* 0x004fd2000bf05270 */
        /* <DEDUP_REMOVED lines=17> */
.L_x_42:
[----:B------:R-:W-:Y:S01]  /*2db0*/  VIADD R11, R11, 0x1 ;  /* 0x000000010b0b7836 */ /* 0x000fe20000000000 */
[----:B------:R-:W-:Y:S01]  /*2dc0*/  PLOP3.LUT P1, PT, PT, PT, PT, 0x80, 0x8 ;  /* 0x000000000008781c */ /* 0x000fe20003f2f070 */
[----:B------:R-:W-:Y:S02]  /*2dd0*/  UIADD3 UR50, UPT, UPT, UR41, UR49, URZ ;  /* 0x0000003129327290 */ /* 0x000fe4000fffe0ff */
[----:B------:R-:W-:Y:S01]  /*2de0*/  UIADD3 UR51, UPT, UPT, UR40, UR48, URZ ;  /* 0x0000003028337290 */ /* 0x000fe2000fffe0ff */
[----:B------:R-:W-:-:S04]  /*2df0*/  ISETP.NE.AND P0, PT, R11, 0x2, PT ;  /* 0x000000020b00780c */ /* 0x000fc80003f05270 */
[----:B-1----:R-:W-:Y:S02]  /*2e00*/  SEL R0, RZ, 0x1, P0 ;  /* 0x00000001ff007807 */ /* 0x002fe40000000000 */
[----:B------:R-:W-:Y:S02]  /*2e10*/  SEL R11, R11, RZ, P0 ;  /* 0x000000ff0b0b7207 */ /* 0x000fe40000000000 */
[----:B------:R-:W-:Y:S01]  /*2e20*/  LOP3.LUT R10, R10, R0, RZ, 0x3c, !PT ;  /* 0x000000000a0a7212 */ /* 0x000fe200078e3cff */
[----:B------:R-:W-:Y:S06]  /*2e30*/  BRA.U UP1, `(.L_x_43) ;  /* 0xfffffff101507547 */ /* 0x000fec000b83ffff */
[----:B------:R-:W-:Y:S01]  /*2e40*/  UIADD3 UR26, UPT, UPT, UR26, 0x1b0, URZ ;  /* 0x000001b01a1a7890 */ /* 0x000fe2000fffe0ff */
[----:B------:R-:W-:-:S03]  /*2e50*/  SHF.L.U32 R2, R12, 0x1f, RZ ;  /* 0x0000001f0c027819 */ /* 0x000fc600000006ff */
[----:B------:R-:W-:-:S09]  /*2e60*/  ULEA UR4, UR42, UR26, 0x3 ;  /* 0x0000001a2a047291 */ /* 0x000fd2000f8e18ff */
[----:B------:R-:W1:Y:S02]  /*2e70*/  SYNCS.PHASECHK.TRANS64.TRYWAIT P0, [UR4], R2 ;  /* 0x00000002ff0075a7 */ /* 0x000e640008001104 */
[----:B-1----:R-:W-:Y:S05]  /*2e80*/  @!P0 BRA `(.L_x_44) ;  /* 0x0000005c00008947 */ /* 0x002fea0003800000 */
.L_x_158:
[----:B------:R-:W-:-:S04]  /*2e90*/  UIADD3 UR5, UPT, UPT, UR42, 0x1, URZ ;  /* 0x000000012a057890 */ /* 0x000fc8000fffe0ff */
[----:B------:R-:W-:-:S04]  /*2ea0*/  UISETP.NE.AND UP0, UPT, UR5, 0x36, UPT ;  /* 0x000000360500788c */ /* 0x000fc8000bf05270 */
[----:B------:R-:W-:Y:S02]  /*2eb0*/  USEL UR6, URZ, 0x1, UP0 ;  /* 0x00000001ff067887 */ /* 0x000fe40008000000 */
[----:B------:R-:W-:-:S04]  /*2ec0*/  USEL UR5, UR5, URZ, UP0 ;  /* 0x000000ff05057287 */ /* 0x000fc80008000000 */
[----:B------:R-:W-:Y:S01]  /*2ed0*/  ULEA UR4, UR5, UR26, 0x3 ;  /* 0x0000001a05047291 */ /* 0x000fe2000f8e18ff */
[----:B-1----:R-:W-:-:S04]  /*2ee0*/  LOP3.LUT R2, R12, UR6, RZ, 0x3c, !PT ;  /* 0x000000060c027c12 */ /* 0x002fc8000f8e3cff */
[----:B------:R-:W-:-:S04]  /*2ef0*/  SHF.L.U32 R3, R2, 0x1f, RZ ;  /* 0x0000001f02037819 */ /* 0x000fc800000006ff */
[----:B------:R-:W1:Y:S02]  /*2f00*/  SYNCS.PHASECHK.TRANS64.TRYWAIT P0, [UR4], R3 ;  /* 0x00000003ff0075a7 */ /* 0x000e640008001104 */
[----:B-1----:R-:W-:Y:S05]  /*2f10*/  @!P0 BRA `(.L_x_45) ;  /* 0x0000005800f48947 */ /* 0x002fea0003800000 */
.L_x_160:
[----:B------:R-:W-:-:S04]  /*2f20*/  UIADD3 UR5, UPT, UPT, UR5, 0x1, URZ ;  /* 0x0000000105057890 */ /* 0x000fc8000fffe0ff */
[----:B------:R-:W-:-:S04]  /*2f30*/  UISETP.NE.AND UP0, UPT, UR5, 0x36, UPT ;  /* 0x000000360500788c */ /* 0x000fc8000bf05270 */
[----:B------:R-:W-:Y:S02]  /*2f40*/  USEL UR6, URZ, 0x1, UP0 ;  /* 0x00000001ff067887 */ /* 0x000fe40008000000 */
[----:B------:R-:W-:-:S04]  /*2f50*/  USEL UR5, UR5, URZ, UP0 ;  /* 0x000000ff05057287 */ /* 0x000fc80008000000 */
[----:B------:R-:W-:Y:S01]  /*2f60*/  ULEA UR4, UR5, UR26, 0x3 ;  /* 0x0000001a05047291 */ /* 0x000fe2000f8e18ff */
[----:B------:R-:W-:-:S04]  /*2f70*/  LOP3.LUT R2, R2, UR6, RZ, 0x3c, !PT ;  /* 0x0000000602027c12 */ /* 0x000fc8000f8e3cff */
[----:B-1----:R-:W-:-:S04]  /*2f80*/  SHF.L.U32 R3, R2, 0x1f, RZ ;  /* 0x0000001f02037819 */ /* 0x002fc800000006ff */
[----:B------:R-:W1:Y:S02]  /*2f90*/  SYNCS.PHASECHK.TRANS64.TRYWAIT P0, [UR4], R3 ;  /* 0x00000003ff0075a7 */ /* 0x000e640008001104 */
[----:B-1----:R-:W-:Y:S05]  /*2fa0*/  @!P0 BRA `(.L_x_46) ;  /* 0x0000005800e88947 */ /* 0x002fea0003800000 */
.L_x_162:
        /* <DEDUP_REMOVED lines=9> */
.L_x_164:
        /* <DEDUP_REMOVED lines=9> */
.L_x_166:
        /* <DEDUP_REMOVED lines=9> */
.L_x_168:
        /* <DEDUP_REMOVED lines=9> */
.L_x_170:
        /* <DEDUP_REMOVED lines=9> */
.L_x_172:
        /* <DEDUP_REMOVED lines=9> */
.L_x_174:
        /* <DEDUP_REMOVED lines=9> */
.L_x_176:
        /* <DEDUP_REMOVED lines=9> */
.L_x_178:
        /* <DEDUP_REMOVED lines=9> */
.L_x_180:
        /* <DEDUP_REMOVED lines=9> */
.L_x_182:
        /* <DEDUP_REMOVED lines=9> */
.L_x_184:
        /* <DEDUP_REMOVED lines=9> */
.L_x_186:
        /* <DEDUP_REMOVED lines=9> */
.L_x_188:
        /* <DEDUP_REMOVED lines=9> */
.L_x_190:
        /* <DEDUP_REMOVED lines=9> */
.L_x_192:
        /* <DEDUP_REMOVED lines=9> */
.L_x_194:
        /* <DEDUP_REMOVED lines=9> */
.L_x_196:
        /* <DEDUP_REMOVED lines=9> */
.L_x_198:
        /* <DEDUP_REMOVED lines=9> */
.L_x_200:
        /* <DEDUP_REMOVED lines=9> */
.L_x_202:
        /* <DEDUP_REMOVED lines=9> */
.L_x_204:
        /* <DEDUP_REMOVED lines=9> */
.L_x_206:
        /* <DEDUP_REMOVED lines=9> */
.L_x_208:
        /* <DEDUP_REMOVED lines=9> */
.L_x_210:
        /* <DEDUP_REMOVED lines=9> */
.L_x_212:
        /* <DEDUP_REMOVED lines=9> */
.L_x_214:
        /* <DEDUP_REMOVED lines=9> */
.L_x_216:
        /* <DEDUP_REMOVED lines=9> */
.L_x_218:
        /* <DEDUP_REMOVED lines=9> */
.L_x_220:
        /* <DEDUP_REMOVED lines=9> */
.L_x_222:
        /* <DEDUP_REMOVED lines=9> */
.L_x_224:
        /* <DEDUP_REMOVED lines=9> */
.L_x_226:
        /* <DEDUP_REMOVED lines=9> */
.L_x_228:
        /* <DEDUP_REMOVED lines=9> */
.L_x_230:
        /* <DEDUP_REMOVED lines=9> */
.L_x_232:
        /* <DEDUP_REMOVED lines=9> */
.L_x_234:
        /* <DEDUP_REMOVED lines=9> */
.L_x_236:
        /* <DEDUP_REMOVED lines=9> */
.L_x_238:
        /* <DEDUP_REMOVED lines=9> */
.L_x_240:
        /* <DEDUP_REMOVED lines=9> */
.L_x_242:
        /* <DEDUP_REMOVED lines=9> */
.L_x_244:
        /* <DEDUP_REMOVED lines=9> */
.L_x_246:
        /* <DEDUP_REMOVED lines=9> */
.L_x_248:
        /* <DEDUP_REMOVED lines=9> */
.L_x_250:
        /* <DEDUP_REMOVED lines=9> */
.L_x_252:
        /* <DEDUP_REMOVED lines=9> */
.L_x_254:
        /* <DEDUP_REMOVED lines=9> */
.L_x_256:
        /* <DEDUP_REMOVED lines=9> */
.L_x_258:
        /* <DEDUP_REMOVED lines=9> */
.L_x_260:
        /* <DEDUP_REMOVED lines=9> */
.L_x_262:
[----:B------:R-:W-:-:S04]  /*4bd0*/  UIADD3 UR5, UPT, UPT, UR5, 0x1, URZ ;  /* 0x0000000105057890 */ /* 0x000fc8000fffe0ff */
[----:B------:R-:W-:-:S04]  /*4be0*/  UISETP.NE.AND UP0, UPT, UR5, 0x36, UPT ;  /* 0x000000360500788c */ /* 0x000fc8000bf05270 */
[----:B------:R-:W-:Y:S02]  /*4bf0*/  USEL UR4, URZ, 0x1, UP0 ;  /* 0x00000001ff047887 */ /* 0x000fe40008000000 */
[----:B------:R-:W-:-:S04]  /*4c00*/  USEL UR5, UR5, URZ, UP0 ;  /* 0x000000ff05057287 */ /* 0x000fc80008000000 */
[----:B------:R-:W-:Y:S01]  /*4c10*/  ULEA UR5, UR5, UR26, 0x3 ;  /* 0x0000001a05057291 */ /* 0x000fe2000f8e18ff */
[----:B------:R-:W-:-:S04]  /*4c20*/  LOP3.LUT R2, R2, UR4, RZ, 0x3c, !PT ;  /* 0x0000000402027c12 */ /* 0x000fc8000f8e3cff */
[----:B------:R-:W-:Y:S01]  /*4c30*/  SHF.L.U32 R2, R2, 0x1f, RZ ;  /* 0x0000001f02027819 */ /* 0x000fe200000006ff */
[----:B-1----:R-:W-:-:S07]  /*4c40*/  IMAD.U32 R0, RZ, RZ, UR5 ;  /* 0x00000005ff007e24 */ /* 0x002fce000f8e00ff */
.L_x_97:
[----:B-1----:R1:W2:Y:S02]  /*4c50*/  SYNCS.PHASECHK.TRANS64.TRYWAIT P0, [R0+URZ], R2 ;  /* 0x00000002000075a7 */ /* 0x0022a400080011ff */
[----:B--2---:R-:W-:Y:S05]  /*4c60*/  @!P0 NANOSLEEP.SYNCS 0x989680 ;  /* 0x009896800000895d */ /* 0x004fea0003900000 */
[----:B------:R-:W2:Y:S02]  /*4c70*/  @!P0 SYNCS.PHASECHK.TRANS64 P0, [R0+URZ], R2 ;  /* 0x00000002000085a7 */ /* 0x000ea400080010ff */
[----:B--2---:R-:W-:Y:S05]  /*4c80*/  @P0 EXIT ;  /* 0x000000000000094d */ /* 0x004fea0003800000 */
[----:B------:R-:W-:Y:S05]  /*4c90*/  BRA `(.L_x_97) ;  /* 0xfffffffc00ec7947 */ /* 0x000fea000383ffff */
.L_x_23:
[----:B------:R-:W-:-:S04]  /*4ca0*/  UISETP.NE.AND UP0, UPT, UR54, URZ, UPT ;  /* 0x000000ff3600728c */ /* 0x000fc8000bf05270 */
[----:B------:R-:W-:-:S09]  /*4cb0*/  UISETP.NE.OR UP0, UPT, UR10, 0x1, UP0 ;  /* 0x000000010a00788c */ /* 0x000fd20008705670 */
[----:B------:R-:W-:Y:S05]  /*4cc0*/  BRA.U UP0, `(.L_x_98) ;  /* 0x0000000500487547 */ /* 0x000fea000b800000 */
[----:B------:R-:W-:Y:S01]  /*4cd0*/  ISETP.GE.U32.AND P2, PT, R0, 0x8, PT ;  /* 0x000000080000780c */ /* 0x000fe20003f46070 */
[----:B------:R-:W-:Y:S01]  /*4ce0*/  IMAD.MOV.U32 R12, RZ, RZ, 0x1 ;  /* 0x00000001ff0c7424 */ /* 0x000fe200078e00ff */
[----:B------:R-:W-:Y:S02]  /*4cf0*/  CS2R R10, SRZ ;  /* 0x00000000000a7805 */ /* 0x000fe4000001ff00 */
[----:B------:R-:W-:Y:S01]  /*4d00*/  CS2R R8, SRZ ;  /* 0x0000000000087805 */ /* 0x000fe2000001ff00 */
[----:B------:R-:W-:Y:S01]  /*4d10*/  UMOV UR4, 0x400 ;  /* 0x0000040000047882 */ /* 0x000fe20000000000 */
[----:B------:R-:W-:Y:S01]  /*4d20*/  UMOV UR6, URZ ;  /* 0x000000ff00067c82 */ /* 0x000fe20008000000 */
[----:B------:R-:W-:-:S12]  /*4d30*/  ULEA UR54, UR54, UR4, 0x18 ;  /* 0x0000000436367291 */ /* 0x000fd8000f8ec0ff */
.L_x_102:
[----:B------:R-:W-:Y:S02]  /*4d40*/  LEA R2, R8, UR54, 0x3 ;  /* 0x0000003608027c11 */ /* 0x000fe4000f8e18ff */
[----:B------:R-:W-:-:S03]  /*4d50*/  SHF.L.U32 R4, R9, 0x1f, RZ ;  /* 0x0000001f09047819 */ /* 0x000fc600000006ff */
[----:B------:R-:W-:Y:S01]  /*4d60*/  VIADD R5, R2, 0x3f0 ;  /* 0x000003f002057836 */ /* 0x000fe20000000000 */
[----:B------:R-:W2:Y:S02]  /*4d70*/  SYNCS.PHASECHK.TRANS64.TRYWAIT P0, [R2+URZ+0x3e0], R4 ;  /* 0x0003e004020075a7 */ /* 0x000ea400080011ff */
[----:B--2---:R-:W-:Y:S05]  /*4d80*/  @!P0 BRA `(.L_x_99) ;  /* 0x0000005000388947 */ /* 0x004fea0003800000 */
.L_x_263:
[----:B------:R-:W-:Y:S01]  /*4d90*/  ULEA UR5, UR6, UR54, 0x3 ;  /* 0x0000003606057291 */ /* 0x000fe2000f8e18ff */
[----:B--2---:R-:W-:Y:S01]  /*4da0*/  PRMT R2, RZ, 0x654, R5 ;  /* 0x00000654ff027816 */ /* 0x004fe20000000005 */
[----:B------:R-:W-:Y:S01]  /*4db0*/  @!P2 IMAD.MOV.U32 R4, RZ, RZ, 0x10 ;  /* 0x00000010ff04a424 */ /* 0x000fe200078e00ff */
[----:B------:R-:W-:Y:S01]  /*4dc0*/  SHF.L.U32 R5, R12, 0x1f, RZ ;  /* 0x0000001f0c057819 */ /* 0x000fe200000006ff */
[----:B------:R-:W-:Y:S01]  /*4dd0*/  UIADD3 UR4, UPT, UPT, UR5, 0x380, URZ ;  /* 0x0000038005047890 */ /* 0x000fe2000fffe0ff */
[----:B------:R2:W-:Y:S05]  /*4de0*/  SYNCS.ARRIVE.TRANS64.RED.A1T0 RZ, [R2+URZ], RZ ;  /* 0x000000ff02ff79a7 */ /* 0x0005ea00081004ff */
[----:B------:R-:W-:Y:S01]  /*4df0*/  IMAD.U32 R6, RZ, RZ, UR4 ;  /* 0x00000004ff067e24 */ /* 0x000fe2000f8e00ff */
[----:B------:R-:W3:Y:S04]  /*4e00*/  SYNCS.PHASECHK.TRANS64.TRYWAIT P0, [UR5+0x390], R5 ;  /* 0x00039005ff0075a7 */ /* 0x000ee80008001105 */
[----:B------:R-:W-:Y:S01]  /*4e10*/  PRMT R6, R0, 0x654, R6 ;  /* 0x0000065400067816 */ /* 0x000fe20000000006 */
[----:B--23--:R-:W-:Y:S06]  /*4e20*/  @!P0 BRA `(.L_x_100) ;  /* 0x0000005000248947 */ /* 0x00cfec0003800000 */
.L_x_265:
[----:B------:R-:W-:Y:S01]  /*4e30*/  ULEA UR4, UR6, UR54, 0x4 ;  /* 0x0000003606047291 */ /* 0x000fe2000f8e20ff */
[----:B------:R-:W-:Y:S01]  /*4e40*/  SEL R3, R6, R3, !P2 ;  /* 0x0000000306037207 */ /* 0x000fe20005000000 */
[----:B------:R-:W-:Y:S01]  /*4e50*/  UIADD3 UR5, UPT, UPT, UR5, 0x380, URZ ;  /* 0x0000038005057890 */ /* 0x000fe2000fffe0ff */
[----:B--2---:R-:W-:Y:S01]  /*4e60*/  LEA R2, R11, UR54, 0x3 ;  /* 0x000000360b027c11 */ /* 0x004fe2000f8e18ff */
[----:B------:R-:W-:Y:S01]  /*4e70*/  UIADD3 UR4, UPT, UPT, UR4, 0x410, URZ ;  /* 0x0000041004047890 */ /* 0x000fe2000fffe0ff */
[----:B------:R2:W-:Y:S01]  /*4e80*/  @!P2 SYNCS.ARRIVE.TRANS64.RED RZ, [R3+URZ], R4 ;  /* 0x0000000403ffa9a7 */ /* 0x0005e200080004ff */
[----:B------:R-:W-:Y:S01]  /*4e90*/  UIADD3 UR6, UPT, UPT, UR6, 0x1, URZ ;  /* 0x0000000106067890 */ /* 0x000fe2000fffe0ff */
[----:B------:R-:W-:-:S03]  /*4ea0*/  VIADD R8, R8, 0x1 ;  /* 0x0000000108087836 */ /* 0x000fc60000000000 */
[----:B------:R-:W-:Y:S02]  /*4eb0*/  UISETP.NE.AND UP0, UPT, UR6, 0x2, UPT ;  /* 0x000000020600788c */ /* 0x000fe4000bf05270 */
[----:B------:R-:W-:Y:S01]  /*4ec0*/  ISETP.NE.AND P0, PT, R8, 0x2, PT ;  /* 0x000000020800780c */ /* 0x000fe20003f05270 */
[----:B------:R-:W-:Y:S06]  /*4ed0*/  UGETNEXTWORKID.BROADCAST [UR4], [UR5] ;  /* 0x00000000040073ca */ /* 0x000fec0008000100 */
[----:B------:R-:W-:Y:S02]  /*4ee0*/  USEL UR4, URZ, 0x1, UP0 ;  /* 0x00000001ff047887 */ /* 0x000fe40008000000 */
[----:B------:R-:W-:-:S04]  /*4ef0*/  USEL UR6, UR6, URZ, UP0 ;  /* 0x000000ff06067287 */ /* 0x000fc80008000000 */
[----:B------:R-:W-:Y:S02]  /*4f00*/  LOP3.LUT R12, R12, UR4, RZ, 0x3c, !PT ;  /* 0x000000040c0c7c12 */ /* 0x000fe4000f8e3cff */
[----:B--2---:R-:W-:-:S04]  /*4f10*/  SHF.L.U32 R4, R10, 0x1f, RZ ;  /* 0x0000001f0a047819 */ /* 0x004fc800000006ff */
[----:B------:R-:W2:Y:S02]  /*4f20*/  SYNCS.PHASECHK.TRANS64.TRYWAIT P1, [R2+URZ+0x380], R4 ;  /* 0x00038004020075a7 */ /* 0x000ea400080211ff */
[----:B--2---:R-:W-:Y:S05]  /*4f30*/  @!P1 BRA `(.L_x_101) ;  /* 0x0000004c00f89947 */ /* 0x004fea0003800000 */
.L_x_266:
[C---:B--2---:R-:W-:Y:S01]  /*4f40*/  LEA R4, R11.reuse, UR54, 0x4 ;  /* 0x000000360b047c11 */ /* 0x044fe2000f8e20ff */
[----:B------:R-:W-:Y:S01]  /*4f50*/  VIADD R2, R2, 0x390 ;  /* 0x0000039002027836 */ /* 0x000fe20000000000 */
[----:B------:R-:W-:Y:S01]  /*4f60*/  SEL R8, R8, RZ, P0 ;  /* 0x000000ff08087207 */ /* 0x000fe20000000000 */
[----:B------:R-:W-:-:S03]  /*4f70*/  VIADD R11, R11, 0x1 ;  /* 0x000000010b0b7836 */ /* 0x000fc60000000000 */
[----:B------:R-:W2:Y:S01]  /*4f80*/  LDS.128 R4, [R4+0x410] ;  /* 0x0004100004047984 */ /* 0x000ea20000000c00 */
[----:B------:R-:W-:Y:S02]  /*4f90*/  PRMT R2, RZ, 0x654, R2 ;  /* 0x00000654ff027816 */ /* 0x000fe40000000002 */
[C---:B------:R-:W-:Y:S01]  /*4fa0*/  ISETP.NE.AND P1, PT, R11.reuse, 0x2, PT ;  /* 0x000000020b00780c */ /* 0x040fe20003f25270 */
[----:B------:R-:W-:Y:S01]  /*4fb0*/  @!PT LDS RZ, [RZ] ;  /* 0x00000000fffff984 */ /* 0x000fe20000000800 */
[----:B------:R-:W-:Y:S01]  /*4fc0*/  @!PT LDS RZ, [RZ] ;  /* 0x00000000fffff984 */ /* 0x000fe20000000800 */
[----:B------:R-:W-:Y:S01]  /*4fd0*/  @!PT LDS RZ, [RZ] ;  /* 0x00000000fffff984 */ /* 0x000fe20000000800 */
[----:B------:R-:W-:Y:S01]  /*4fe0*/  @!PT LDS RZ, [RZ] ;  /* 0x00000000fffff984 */ /* 0x000fe20000000800 */
[----:B------:R3:W-:Y:S06]  /*4ff0*/  MEMBAR.ALL.CTA ;  /* 0x0000000000007992 */ /* 0x0007ec0000008000 */
[----:B---3--:R-:W3:Y:S01]  /*5000*/  FENCE.VIEW.ASYNC.S ;  /* 0x00000000000073c6 */ /* 0x008ee20000000000 */
[----:B------:R-:W-:Y:S01]  /*5010*/  SEL R11, R11, RZ, P1 ;  /* 0x000000ff0b0b7207 */ /* 0x000fe20000800000 */
[----:B---3--:R3:W-:Y:S01]  /*5020*/  SYNCS.ARRIVE.TRANS64.RED.A1T0 RZ, [R2+URZ], RZ ;  /* 0x000000ff02ff79a7 */ /* 0x0087e200081004ff */
[----:B--2---:R-:W-:-:S02]  /*5030*/  LOP3.LUT P3, RZ, R6, 0x1, RZ, 0xc0, !PT ;  /* 0x0000000106ff7812 */ /* 0x004fc4000786c0ff */
[----:B------:R-:W-:-:S04]  /*5040*/  SEL R4, RZ, 0x1, P1 ;  /* 0x00000001ff047807 */ /* 0x000fc80000800000 */
[----:B------:R-:W-:Y:S02]  /*5050*/  LOP3.LUT R10, R10, R4, RZ, 0x3c, !PT ;  /* 0x000000040a0a7212 */ /* 0x000fe400078e3cff */
[----:B---3--:R-:W-:-:S04]  /*5060*/  SEL R2, RZ, 0x1, P0 ;  /* 0x00000001ff027807 */ /* 0x008fc80000000000 */
[----:B------:R-:W-:Y:S01]  /*5070*/  LOP3.LUT R9, R9, R2, RZ, 0x3c, !PT ;  /* 0x0000000209097212 */ /* 0x000fe200078e3cff */
[----:B------:R-:W-:Y:S06]  /*5080*/  @P3 BRA `(.L_x_102) ;  /* 0xfffffffc002c3947 */ /* 0x000fec000383ffff */
[----:B------:R-:W-:Y:S01]  /*5090*/  ULEA UR5, UR6, UR54, 0x3 ;  /* 0x0000003606057291 */ /* 0x000fe2000f8e18ff */
[----:B------:R-:W-:-:S08]  /*50a0*/  SHF.L.U32 R2, R12, 0x1f, RZ ;  /* 0x0000001f0c027819 */ /* 0x000fd000000006ff */
[----:B------:R-:W2:Y:S02]  /*50b0*/  SYNCS.PHASECHK.TRANS64 P0, [UR5+0x390], R2 ;  /* 0x00039002ff0075a7 */ /* 0x000ea40008001005 */
[----:B--2---:R-:W-:Y:S05]  /*50c0*/  @P0 BRA `(.L_x_103) ;  /* 0x0000000000080947 */ /* 0x004fea0003800000 */
[----:B------:R-:W2:Y:S02]  /*50d0*/  SYNCS.PHASECHK.TRANS64.TRYWAIT P0, [UR5+0x390], R2 ;  /* 0x00039002ff0075a7 */ /* 0x000ea40008001105 */
[----:B--2---:R-:W-:Y:S05]  /*50e0*/  @!P0 BRA `(.L_x_104) ;  /* 0x0000004c00a08947 */ /* 0x004fea0003800000 */
.L_x_103:
[----:B------:R-:W-:-:S04]  /*50f0*/  UIADD3 UR4, UPT, UPT, UR6, 0x1, URZ ;  /* 0x0000000106047890 */ /* 0x000fc8000fffe0ff */
[----:B------:R-:W-:-:S04]  /*5100*/  UISETP.NE.AND UP0, UPT, UR4, 0x2, UPT ;  /* 0x000000020400788c */ /* 0x000fc8000bf05270 */
[----:B------:R-:W-:Y:S02]  /*5110*/  USEL UR7, URZ, 0x1, UP0 ;  /* 0x00000001ff077887 */ /* 0x000fe40008000000 */
[----:B------:R-:W-:-:S04]  /*5120*/  USEL UR4, UR4, URZ, UP0 ;  /* 0x000000ff04047287 */ /* 0x000fc80008000000 */
[----:B------:R-:W-:Y:S01]  /*5130*/  ULEA UR4, UR4, UR54, 0x3 ;  /* 0x0000003604047291 */ /* 0x000fe2000f8e18ff */
[----:B--2---:R-:W-:-:S04]  /*5140*/  LOP3.LUT R2, R12, UR7, RZ, 0x3c, !PT ;  /* 0x000000070c027c12 */ /* 0x004fc8000f8e3cff */
[----:B------:R-:W-:-:S04]  /*5150*/  SHF.L.U32 R0, R2, 0x1f, RZ ;  /* 0x0000001f02007819 */ /* 0x000fc800000006ff */
[----:B------:R-:W2:Y:S02]  /*5160*/  SYNCS.PHASECHK.TRANS64 P0, [UR4+0x390], R0 ;  /* 0x00039000ff0075a7 */ /* 0x000ea40008001004 */
[----:B-12---:R-:W-:Y:S05]  /*5170*/  @P0 EXIT ;  /* 0x000000000000094d */ /* 0x006fea0003800000 */
[----:B------:R-:W-:Y:S02]  /*5180*/  SHF.L.U32 R2, R2, 0x1f, RZ ;  /* 0x0000001f02027819 */ /* 0x000fe400000006ff */
[----:B------:R-:W-:-:S07]  /*5190*/  MOV R0, UR4 ;  /* 0x0000000400007c02 */ /* 0x000fce0008000f00 */
.L_x_105:
[----:B-1----:R1:W2:Y:S02]  /*51a0*/  SYNCS.PHASECHK.TRANS64.TRYWAIT P0, [R0+URZ+0x390], R2 ;  /* 0x00039002000075a7 */ /* 0x0022a400080011ff */
[----:B--2---:R-:W-:Y:S05]  /*51b0*/  @!P0 NANOSLEEP.SYNCS 0x989680 ;  /* 0x009896800000895d */ /* 0x004fea0003900000 */
[----:B------:R-:W2:Y:S02]  /*51c0*/  @!P0 SYNCS.PHASECHK.TRANS64 P0, [R0+URZ+0x390], R2 ;  /* 0x00039002000085a7 */ /* 0x000ea400080010ff */
[----:B--2---:R-:W-:Y:S05]  /*51d0*/  @P0 EXIT ;  /* 0x000000000000094d */ /* 0x004fea0003800000 */
[----:B------:R-:W-:Y:S05]  /*51e0*/  BRA `(.L_x_105) ;  /* 0xfffffffc00ec7947 */ /* 0x000fea000383ffff */
.L_x_98:
[----:B------:R-:W-:Y:S05]  /*51f0*/  BRA.U UP6, `(.L_x_106) ;  /* 0x0000000d06807547 */ /* 0x000fea000b800000 */
[----:B------:R-:W-:Y:S01]  /*5200*/  UMOV UR4, 0x40 ;  /* 0x0000004000047882 */ /* 0x000fe20000000000 */
[----:B------:R-:W-:Y:S01]  /*5210*/  NOP ;  /* 0x0000000000007918 */ /* 0x000fe20000000000 */
[----:B------:R-:W-:Y:S01]  /*5220*/  ULEA UR4, UR54, UR4, 0x18 ;  /* 0x0000000436047291 */ /* 0x000fe2000f8ec0ff */
[----:B------:R-:W-:Y:S02]  /*5230*/  UMOV UR5, 0x400 ;  /* 0x0000040000057882 */ /* 0x000fe40000000000 */
[----:B------:R-:W-:-:S06]  /*5240*/  ULEA UR54, UR54, UR5, 0x18 ;  /* 0x0000000536367291 */ /* 0x000fcc000f8ec0ff */
[----:B------:R-:W2:Y:S02]  /*5250*/  LDS.U8 R0, [UR4+0x1c] ;  /* 0x00001c04ff007984 */ /* 0x000ea40008000000 */
[----:B--2---:R-:W-:-:S13]  /*5260*/  ISETP.NE.AND P0, PT, R0, RZ, PT ;  /* 0x000000ff0000720c */ /* 0x004fda0003f05270 */
[----:B------:R-:W-:Y:S05]  /*5270*/  @P0 BRA `(.L_x_107) ;  /* 0x0000000000580947 */ /* 0x000fea0003800000 */
[----:B------:R-:W-:-:S13]  /*5280*/  ELECT P0, URZ, PT ;  /* 0x0000000000ff782f */ /* 0x000fda0003800000 */
[----:B------:R-:W-:Y:S05]  /*5290*/  @!P0 BRA `(.L_x_108) ;  /* 0x0000000000608947 */ /* 0x000fea0003800000 */
[----:B------:R-:W-:Y:S01]  /*52a0*/  UMOV UR5, 0x10 ;  /* 0x0000001000057882 */ /* 0x000fe20000000000 */
[----:B------:R-:W-:Y:S01]  /*52b0*/  HFMA2 R0, -RZ, RZ, 0, 5.9604644775390625e-08 ;  /* 0x00000001ff007431 */ /* 0x000fe200000001ff */
[----:B------:R-:W-:-:S03]  /*52c0*/  MOV R3, 0xffff ;  /* 0x0000ffff00037802 */ /* 0x000fc60000000f00 */
[----:B------:R-:W-:Y:S04]  /*52d0*/  DEPBAR.LE SB2, 0x36 ;  /* 0x0000ad800000791a */ /* 0x000fe80000000000 */
[----:B------:R-:W2:Y:S02]  /*52e0*/  UTCATOMSWS.FIND_AND_SET.ALIGN UP0, UR5, UR5 ;  /* 0x00000005000575e3 */ /* 0x000ea40008000800 */
[----:B--2---:R-:W-:Y:S01]  /*52f0*/  MOV R4, UR5 ;  /* 0x0000000500047c02 */ /* 0x004fe20008000f00 */
[----:B------:R-:W-:Y:S06]  /*5300*/  BRA.U UP0, `(.L_x_109) ;  /* 0x0000000100187547 */ /* 0x000fec000b800000 */
.L_x_110:
[----:B------:R-:W-:Y:S05]  /*5310*/  NANOSLEEP 0x64 ;  /* 0x000000640000795d */ /* 0x000fea0003800000 */
[----:B------:R-:W-:-:S05]  /*5320*/  UMOV UR5, 0x10 ;  /* 0x0000001000057882 */ /* 0x000fca0000000000 */
[----:B------:R-:W-:Y:S04]  /*5330*/  DEPBAR.LE SB2, 0x36 ;  /* 0x0000ad800000791a */ /* 0x000fe80000000000 */
[----:B------:R-:W2:Y:S02]  /*5340*/  UTCATOMSWS.FIND_AND_SET.ALIGN UP0, UR5, UR5 ;  /* 0x00000005000575e3 */ /* 0x000ea40008000800 */
[----:B--2---:R-:W-:Y:S01]  /*5350*/  MOV R4, UR5 ;  /* 0x0000000500047c02 */ /* 0x004fe20008000f00 */
[----:B------:R-:W-:Y:S05]  /*5360*/  BRA.U !UP0, `(.L_x_110) ;  /* 0xfffffffd08e87547 */ /* 0x000fea000b83ffff */
.L_x_109:
[-C--:B------:R-:W-:Y:S02]  /*5370*/  SHF.L.U32 R3, R3, R4.reuse, RZ ;  /* 0x0000000403037219 */ /* 0x080fe400000006ff */
[----:B------:R-:W-:Y:S01]  /*5380*/  SHF.L.U32 R0, R0, R4, RZ ;  /* 0x0000000400007219 */ /* 0x000fe200000006ff */
[----:B------:R-:W-:Y:S02]  /*5390*/  IMAD.SHL.U32 R4, R4, 0x20, RZ ;  /* 0x0000002004047824 */ /* 0x000fe400078e00ff */
[----:B------:R2:W-:Y:S04]  /*53a0*/  ATOMS.OR RZ, [UR4+0x14], R3 ;  /* 0x00001403ffff798c */ /* 0x0005e8000b000004 */
[----:B------:R2:W-:Y:S04]  /*53b0*/  ATOMS.OR RZ, [UR4+0x18], R0 ;  /* 0x00001800ffff798c */ /* 0x0005e8000b000004 */
[----:B------:R2:W-:Y:S01]  /*53c0*/  STS [UR54+0x430], R4 ;  /* 0x00043004ff007988 */ /* 0x0005e20008000836 */
[----:B------:R-:W-:Y:S05]  /*53d0*/  BRA `(.L_x_108) ;  /* 0x0000000000107947 */ /* 0x000fea0003800000 */
.L_x_107:
[----:B------:R-:W-:Y:S02]  /*53e0*/  MOV R0, 0xffffffff ;  /* 0xffffffff00007802 */ /* 0x000fe40000000f00 */
[----:B------:R-:W-:-:S03]  /*53f0*/  MOV R4, 0x5420 ;  /* 0x0000542000047802 */ /* 0x000fc60000000f00 */
[----:B------:R2:W-:Y:S04]  /*5400*/  STS [UR54+0x430], R0 ;  /* 0x00043000ff007988 */ /* 0x0005e80008000836 */
[----:B-12--5:R-:W-:Y:S05]  /*5410*/  CALL.REL.NOINC `($__internal_1_$__cuda_sm10x_tcgen05_guardrail_trap_phase_invalid_during_alloc) ;  /* 0x0000005000207944 */ /* 0x026fea0003c00000 */
.L_x_108:
[----:B------:R-:W-:Y:S05]  /*5420*/  WARPSYNC.ALL ;  /* 0x0000000000007948 */ /* 0x000fea0003800000 */
[----:B------:R-:W3:Y:S01]  /*5430*/  S2UR UR6, SR_CgaCtaId ;  /* 0x00000000000679c3 */ /* 0x000ee20000008800 */
[----:B------:R-:W-:Y:S01]  /*5440*/  UMOV UR4, 0x400 ;  /* 0x0000040000047882 */ /* 0x000fe20000000000 */
[----:B------:R-:W-:-:S06]  /*5450*/  NOP ;  /* 0x0000000000007918 */ /* 0x000fcc0000000000 */
[----:B------:R-:W-:Y:S06]  /*5460*/  BAR.ARV 0x6, 0xa0 ;  /* 0x0182800000007b1d */ /* 0x000fec0000002000 */
[----:B------:R-:W4:Y:S01]  /*5470*/  LDCU UR7, c[0x0][0x38c] ;  /* 0x00007180ff0777ac */ /* 0x000f220008000800 */
[----:B------:R-:W-:Y:S01]  /*5480*/  LOP3.LUT R2, R2, 0xffff, RZ, 0xc0, !PT ;  /* 0x0000ffff02027812 */ /* 0x000fe200078ec0ff */
[----:B------:R-:W-:Y:S01]  /*5490*/  IMAD.MOV.U32 R11, RZ, RZ, 0x1 ;  /* 0x00000001ff0b7424 */ /* 0x000fe200078e00ff */
[----:B------:R-:W-:Y:S01]  /*54a0*/  CS2R R8, SRZ ;  /* 0x0000000000087805 */ /* 0x000fe2000001ff00 */
[----:B------:R-:W-:Y:S01]  /*54b0*/  IMAD.MOV.U32 R10, RZ, RZ, RZ ;  /* 0x000000ffff0a7224 */ /* 0x000fe200078e00ff */
[----:B------:R-:W-:Y:S01]  /*54c0*/  R2UR UR10, R2 ;  /* 0x00000000020a72ca */ /* 0x000fe200000e0000 */
[----:B------:R-:W-:Y:S01]  /*54d0*/  UMOV UR19, URZ ;  /* 0x000000ff00137c82 */ /* 0x000fe20008000000 */
[----:B------:R-:W-:Y:S01]  /*54e0*/  UMOV UR18, URZ ;  /* 0x000000ff00127c82 */ /* 0x000fe20008000000 */
[----:B------:R-:W-:Y:S01]  /*54f0*/  UMOV UR22, 0x0 ;  /* 0x0000000000167882 */ /* 0x000fe20000000000 */
[----:B------:R-:W-:Y:S01]  /*5500*/  UMOV UR23, 0x4100490 ;  /* 0x0410049000177882 */ /* 0x000fe20000000000 */
[----:B---3--:R-:W-:Y:S01]  /*5510*/  ULEA UR6, UR6, UR4, 0x18 ;  /* 0x0000000406067291 */ /* 0x008fe2000f8ec0ff */
[----:B------:R-:W3:Y:S03]  /*5520*/  LDCU UR4, c[0x0][0x38c] ;  /* 0x00007180ff0477ac */ /* 0x000ee60008000800 */
[----:B------:R-:W-:-:S02]  /*5530*/  UIADD3 UR12, UPT, UPT, UR6, 0x2800, URZ ;  /* 0x00002800060c7890 */ /* 0x000fc4000fffe0ff */
[----:B----4-:R-:W-:-:S03]  /*5540*/  UIADD3 UR7, UPT, UPT, UR7, 0x1f, URZ ;  /* 0x0000001f07077890 */ /* 0x010fc6000fffe0ff */
[----:B--2---:R-:W2:Y:S01]  /*5550*/  LDS R0, [UR6+0x430] ;  /* 0x00043006ff007984 */ /* 0x004ea20008000800 */
[----:B------:R-:W-:Y:S02]  /*5560*/  UIADD3 UR13, UPT, UPT, UR6, 0x1d800, URZ ;  /* 0x0001d800060d7890 */ /* 0x000fe4000fffe0ff */
[----:B------:R-:W-:Y:S02]  /*5570*/  USHF.R.S32.HI UR5, URZ, 0x1f, UR7 ;  /* 0x0000001fff057899 */ /* 0x000fe40008011407 */
[----:B------:R-:W-:Y:S02]  /*5580*/  USHF.R.U32.HI UR12, URZ, 0x4, UR12 ;  /* 0x00000004ff0c7899 */ /* 0x000fe4000801160c */
[----:B------:R-:W-:Y:S02]  /*5590*/  ULEA.HI UR5, UR5, UR7, URZ, 0x5 ;  /* 0x0000000705057291 */ /* 0x000fe4000f8f28ff */
[----:B------:R-:W-:Y:S02]  /*55a0*/  USHF.R.U32.HI UR13, URZ, 0x4, UR13 ;  /* 0x00000004ff0d7899 */ /* 0x000fe4000801160d */
[----:B------:R-:W-:-:S02]  /*55b0*/  USHF.R.S32.HI UR5, URZ, 0x5, UR5 ;  /* 0x00000005ff057899 */ /* 0x000fc40008011405 */
[----:B------:R-:W-:Y:S02]  /*55c0*/  ULOP3.LUT UR12, UR12, 0x3fff, URZ, 0xc0, !UPT ;  /* 0x00003fff0c0c7892 */ /* 0x000fe4000f8ec0ff */
[----:B------:R-:W-:Y:S02]  /*55d0*/  UISETP.LT.AND UP0, UPT, UR5, 0x1, UPT ;  /* 0x000000010500788c */ /* 0x000fe4000bf01270 */
[----:B------:R-:W-:Y:S02]  /*55e0*/  ULOP3.LUT UR13, UR13, 0x3fff, URZ, 0xc0, !UPT ;  /* 0x00003fff0d0d7892 */ /* 0x000fe4000f8ec0ff */
[----:B------:R-:W-:Y:S02]  /*55f0*/  USEL UR11, UR5, 0x1, !UP0 ;  /* 0x00000001050b7887 */ /* 0x000fe4000c000000 */
[----:B------:R-:W-:Y:S02]  /*5600*/  ULOP3.LUT UR12, UR12, 0x10000, URZ, 0xfc, !UPT ;  /* 0x000100000c0c7892 */ /* 0x000fe4000f8efcff */
[----:B------:R-:W-:-:S02]  /*5610*/  ULOP3.LUT UR13, UR13, 0x10000, URZ, 0xfc, !UPT ;  /* 0x000100000d0d7892 */ /* 0x000fc4000f8efcff */
[----:B------:R-:W-:Y:S02]  /*5620*/  UIADD3 UR11, UPT, UPT, -UR11, URZ, URZ ;  /* 0x000000ff0b0b7290 */ /* 0x000fe4000fffe1ff */
[----:B---3--:R-:W-:Y:S01]  /*5630*/  UISETP.GE.AND UP4, UPT, UR4, 0x1, UPT ;  /* 0x000000010400788c */ /* 0x008fe2000bf86270 */
[----:B--2---:R-:W-:-:S15]  /*5640*/  R2UR UR20, R0 ;  /* 0x00000000001472ca */ /* 0x004fde00000e0000 */
.L_x_117:
[----:B------:R-:W-:Y:S02]  /*5650*/  LEA R0, R10, UR6, 0x3 ;  /* 0x000000060a007c11 */ /* 0x000fe4000f8e18ff */
[----:B------:R-:W-:Y:S02]  /*5660*/  SHF.L.U32 R2, R9, 0x1f, RZ ;  /* 0x0000001f09027819 */ /* 0x000fe400000006ff */
[----:B------:R-:W-:Y:S01]  /*5670*/  PLOP3.LUT P0, PT, PT, PT, UP4, 0x80, 0x8 ;  /* 0x000000000008781c */ /* 0x000fe20003f0f048 */
[----:B------:R-:W-:Y:S01]  /*5680*/  VIADD R3, R0, 0x390 ;  /* 0x0000039000037836 */ /* 0x000fe20000000000 */
[----:B--2---:R-:W2:Y:S02]  /*5690*/  SYNCS.PHASECHK.TRANS64.TRYWAIT P1, [R0+URZ+0x380], R2 ;  /* 0x00038002000075a7 */ /* 0x004ea400080211ff */
[----:B--2-4-:R-:W-:Y:S09]  /*56a0*/  @!P1 BRA `(.L_x_111) ;  /* 0x0000004800489947 */ /* 0x014ff20003800000 */
.L_x_268:
[----:B------:R-:W-:Y:S01]  /*56b0*/  LEA R4, R10, UR6, 0x4 ;  /* 0x000000060a047c11 */ /* 0x000fe2000f8e20ff */
[----:B------:R-:W-:Y:S01]  /*56c0*/  @UP4 ULEA UR4, UR18, UR6, 0x3 ;  /* 0x0000000612044291 */ /* 0x000fe2000f8e18ff */
[----:B------:R-:W-:Y:S01]  /*56d0*/  PLOP3.LUT P2, PT, PT, PT, PT, 0x80, 0x8 ;  /* 0x000000000008781c */ /* 0x000fe20003f4f070 */
[----:B------:R-:W-:Y:S01]  /*56e0*/  ULEA UR9, UR19, UR6, 0x3 ;  /* 0x0000000613097291 */ /* 0x000fe2000f8e18ff */
[----:B------:R-:W-:Y:S02]  /*56f0*/  PRMT R3, RZ, 0x654, R3 ;  /* 0x00000654ff037816 */ /* 0x000fe40000000003 */
[----:B------:R-:W3:Y:S01]  /*5700*/  LDS.128 R4, [R4+0x410] ;  /* 0x0004100004047984 */ /* 0x000ee20000000c00 */
[----:B--2---:R-:W-:Y:S02]  /*5710*/  @P0 SHF.L.U32 R2, R8, 0x1f, RZ ;  /* 0x0000001f08020819 */ /* 0x004fe400000006ff */
[----:B------:R-:W-:Y:S01]  /*5720*/  SHF.L.U32 R0, R11, 0x1f, RZ ;  /* 0x0000001f0b007819 */ /* 0x000fe200000006ff */
[----:B------:R-:W-:Y:S01]  /*5730*/  @!PT LDS RZ, [RZ] ;  /* 0x00000000fffff984 */ /* 0x000fe20000000800 */
[----:B------:R-:W-:Y:S01]  /*5740*/  @!PT LDS RZ, [RZ] ;  /* 0x00000000fffff984 */ /* 0x000fe20000000800 */
[----:B------:R-:W-:Y:S01]  /*5750*/  @!PT LDS RZ, [RZ] ;  /* 0x00000000fffff984 */ /* 0x000fe20000000800 */
[----:B------:R-:W-:Y:S01]  /*5760*/  @!PT LDS RZ, [RZ] ;  /* 0x00000000fffff984 */ /* 0x000fe20000000800 */
[----:B------:R2:W-:Y:S06]  /*5770*/  MEMBAR.ALL.CTA ;  /* 0x0000000000007992 */ /* 0x0005ec0000008000 */
[----:B--2---:R-:W2:Y:S02]  /*5780*/  FENCE.VIEW.ASYNC.S ;  /* 0x00000000000073c6 */ /* 0x004ea40000000000 */
[----:B--2---:R2:W-:Y:S01]  /*5790*/  SYNCS.ARRIVE.TRANS64.RED.A1T0 RZ, [R3+URZ], RZ ;  /* 0x000000ff03ff79a7 */ /* 0x0045e200081004ff */
[----:B------:R2:W4:Y:S01]  /*57a0*/  @P0 SYNCS.PHASECHK.TRANS64.TRYWAIT P2, [UR4], R2 ;  /* 0x00000002ff0005a7 */ /* 0x0005220008041104 */
[----:B---3--:R-:W-:Y:S01]  /*57b0*/  LOP3.LUT P1, RZ, R6, 0x1, RZ, 0xc0, !PT ;  /* 0x0000000106ff7812 */ /* 0x008fe2000782c0ff */
[----:B------:R-:W3:Y:S02]  /*57c0*/  SYNCS.PHASECHK.TRANS64.TRYWAIT P0, [UR9+0x3c0], R0 ;  /* 0x0003c000ff0075a7 */ /* 0x000ee40008001109 */
[----:B--234-:R-:W-:Y:S10]  /*57d0*/  @!P0 BRA `(.L_x_112) ;  /* 0x0000004800108947 */ /* 0x01cff40003800000 */
.L_x_270:
[----:B------:R-:W-:Y:S01]  /*57e0*/  IADD3 R10, PT, PT, R10, 0x1, RZ ;  /* 0x000000010a0a7810 */ /* 0x000fe20007ffe0ff */
[----:B------:R-:W-:Y:S06]  /*57f0*/  BRA.U !UP4, `(.L_x_113) ;  /* 0x000000010ca07547 */ /* 0x000fec000b800000 */
[----:B------:R-:W-:Y:S02]  /*5800*/  ULEA.HI UR8, UR19, UR19, URZ, 0x1 ;  /* 0x0000001313087291 */ /* 0x000fe4000f8f08ff */
[----:B------:R-:W-:Y:S02]  /*5810*/  UPLOP3.LUT UP2, UPT, UPT, UPT, UPT, 0x40, 0x4 ;  /* 0x000000000004789c */ /* 0x000fe40003f4e870 */
[----:B------:R-:W-:Y:S02]  /*5820*/  USHF.L.U32 UR4, UR8, 0x5, URZ ;  /* 0x0000000508047899 */ /* 0x000fe400080006ff */
[----:B------:R-:W-:Y:S02]  /*5830*/  ULOP3.LUT UR8, UR8, 0xffe, URZ, 0xc0, !UPT ;  /* 0x00000ffe08087892 */ /* 0x000fe4000f8ec0ff */
[----:B------:R-:W-:Y:S02]  /*5840*/  ULOP3.LUT UR4, UR4, 0xffffffc0, URZ, 0xc0, !UPT ;  /* 0xffffffc004047892 */ /* 0x000fe4000f8ec0ff */
[----:B------:R-:W-:-:S02]  /*5850*/  UIADD3 UR8, UPT, UPT, -UR8, UR19, URZ ;  /* 0x0000001308087290 */ /* 0x000fc4000fffe1ff */
[----:B------:R-:W-:Y:S01]  /*5860*/  UIADD3 UR4, UPT, UPT, UR20, UR4, URZ ;  /* 0x0000000414047290 */ /* 0x000fe2000fffe0ff */
[----:B------:R-:W-:Y:S01]  /*5870*/  UMOV UR17, UR11 ;  /* 0x0000000b00117c82 */ /* 0x000fe20008000000 */
[----:B------:R-:W-:Y:S02]  /*5880*/  UMOV UR16, UR5 ;  /* 0x0000000500107c82 */ /* 0x000fe40008000000 */
[----:B------:R-:W-:Y:S01]  /*5890*/  ULEA UR8, UR8, UR4, 0x14 ;  /* 0x0000000408087291 */ /* 0x000fe2000f8ea0ff */
[----:B------:R-:W-:-:S11]  /*58a0*/  UMOV UR15, UR18 ;  /* 0x00000012000f7c82 */ /* 0x000fd60008000000 */
.L_x_116:
[----:B------:R-:W-:Y:S02]  /*58b0*/  UIADD3 UR17, UPT, UPT, UR17, 0x1, URZ ;  /* 0x0000000111117890 */ /* 0x000fe4000fffe0ff */
[----:B---3--:R-:W-:Y:S02]  /*58c0*/  ULEA UR7, UR15, UR6, 0x3 ;  /* 0x000000060f077291 */ /* 0x008fe4000f8e18ff */
[----:B------:R-:W-:Y:S01]  /*58d0*/  UISETP.NE.AND UP3, UPT, UR17, URZ, UPT ;  /* 0x000000ff1100728c */ /* 0x000fe2000bf65270 */
[----:B----4-:R-:W-:Y:S10]  /*58e0*/  @P2 BRA `(.L_x_114) ;  /* 0x00000000000c2947 */ /* 0x010ff40003800000 */
[----:B--2---:R-:W-:Y:S04]  /*58f0*/  SHF.L.U32 R2, R8, 0x1f, RZ ;  /* 0x0000001f08027819 */ /* 0x004fe800000006ff */
[----:B------:R-:W2:Y:S02]  /*5900*/  SYNCS.PHASECHK.TRANS64.TRYWAIT P0, [UR7], R2 ;  /* 0x00000002ff0075a7 */ /* 0x000ea40008001107 */
[----:B--2---:R-:W-:Y:S05]  /*5910*/  @!P0 BRA `(.L_x_115) ;  /* 0x0000004400d88947 */ /* 0x004fea0003800000 */
.L_x_114:
[----:B------:R-:W-:Y:S01]  /*5920*/  UISETP.NE.AND UP0, UPT, UR16, 0x1, UPT ;  /* 0x000000011000788c */ /* 0x000fe2000bf05270 */
[----:B------:R-:W-:Y:S01]  /*5930*/  PLOP3.LUT P2, PT, PT, PT, PT, 0x80, 0x8 ;  /* 0x000000000008781c */ /* 0x000fe20003f4f070 */
[----:B------:R-:W-:Y:S02]  /*5940*/  UIADD3 UR18, UPT, UPT, UR15, 0x1, URZ ;  /* 0x000000010f127890 */ /* 0x000fe4000fffe0ff */
[----:B------:R-:W-:Y:S02]  /*5950*/  ULEA UR24, UR15, UR13, 0x7 ;  /* 0x0000000d0f187291 */ /* 0x000fe4000f8e38ff */
[----:B------:R-:W-:Y:S01]  /*5960*/  UISETP.NE.AND UP1, UPT, UR18, 0x36, UPT ;  /* 0x000000361200788c */ /* 0x000fe2000bf25270 */
[----:B------:R-:W-:Y:S01]  /*5970*/  PLOP3.LUT P0, PT, PT, PT, UP0, 0x80, 0x8 ;  /* 0x000000000008781c */ /* 0x000fe20003f0f008 */
[----:B------:R-:W-:Y:S02]  /*5980*/  ULEA UR26, UR15, UR12, 0x7 ;  /* 0x0000000c0f1a7291 */ /* 0x000fe4000f8e38ff */
[----:B------:R-:W-:Y:S02]  /*5990*/  USEL UR14, URZ, 0x1, UP1 ;  /* 0x00000001ff0e7887 */ /* 0x000fe40008800000 */
[----:B------:R-:W-:Y:S02]  /*59a0*/  USEL UR18, UR18, URZ, UP1 ;  /* 0x000000ff12127287 */ /* 0x000fe40008800000 */
[----:B------:R-:W-:Y:S02]  /*59b0*/  UIADD3 UR7, UPT, UPT, UR7, 0x1b0, URZ ;  /* 0x000001b007077890 */ /* 0x000fe4000fffe0ff */
[----:B------:R-:W-:Y:S01]  /*59c0*/  @UP0 ULEA UR4, UR18, UR6, 0x3 ;  /* 0x0000000612040291 */ /* 0x000fe2000f8e18ff */
[----:B------:R-:W-:Y:S01]  /*59d0*/  LOP3.LUT R8, R8, UR14, RZ, 0x3c, !PT ;  /* 0x0000000e08087c12 */ /* 0x000fe2000f8e3cff */
[----:B------:R-:W-:Y:S01]  /*59e0*/  UMOV UR25, 0xc0004010 ;  /* 0xc000401000197882 */ /* 0x000fe20000000000 */
[----:B------:R-:W-:Y:S01]  /*59f0*/  UMOV UR27, 0xc0004010 ;  /* 0xc0004010001b7882 */ /* 0x000fe20000000000 */
[----:B------:R-:W-:Y:S01]  /*5a00*/  UIADD3 UR16, UPT, UPT, UR16, -0x1, URZ ;  /* 0xffffffff10107890 */ /* 0x000fe2000fffe0ff */
[----:B--2---:R-:W-:Y:S01]  /*5a10*/  @P0 SHF.L.U32 R0, R8, 0x1f, RZ ;  /* 0x0000001f08000819 */ /* 0x004fe200000006ff */
[----:B------:R-:W-:Y:S03]  /*5a20*/  UMOV UR15, UR18 ;  /* 0x00000012000f7c82 */ /* 0x000fe60008000000 */
[----:B------:R3:W4:Y:S01]  /*5a30*/  @P0 SYNCS.PHASECHK.TRANS64.TRYWAIT P2, [UR4], R0 ;  /* 0x00000000ff0005a7 */ /* 0x0007220008041104 */
[----:B------:R3:W-:Y:S01]  /*5a40*/  UTCQMMA gdesc[UR26], gdesc[UR24], tmem[UR8], tmem[UR22], idesc[UR23], UP2 ;  /* 0x00ff16181a0075ea */ /* 0x0007e20009000308 */
[----:B------:R-:W-:Y:S01]  /*5a50*/  UPLOP3.LUT UP2, UPT, UPT, UPT, UPT, 0x80, 0x8 ;  /* 0x000000000008789c */ /* 0x000fe20003f4f070 */
[----:B------:R3:W-:Y:S01]  /*5a60*/  UTCBAR.MULTICAST [UR7], URZ, UR10 ;  /* 0x000000ff070073e9 */ /* 0x0007e2000800080a */
[----:B------:R-:W-:Y:S09]  /*5a70*/  BRA.U UP3, `(.L_x_116) ;  /* 0xfffffffd038c7547 */ /* 0x000ff2000b83ffff */
.L_x_113:
[----:B------:R-:W-:Y:S01]  /*5a80*/  UIADD3 UR19, UPT, UPT, UR19, 0x1, URZ ;  /* 0x0000000113137890 */ /* 0x000fe2000fffe0ff */
[C---:B------:R-:W-:Y:S01]  /*5a90*/  ISETP.NE.AND P0, PT, R10.reuse, 0x2, PT ;  /* 0x000000020a00780c */ /* 0x040fe20003f05270 */
[----:B------:R-:W-:Y:S02]  /*5aa0*/  UIADD3 UR9, UPT, UPT, UR9, 0x3a0, URZ ;  /* 0x000003a009097890 */ /* 0x000fe4000fffe0ff */
[----:B------:R-:W-:Y:S01]  /*5ab0*/  UISETP.NE.AND UP0, UPT, UR19, 0x4, UPT ;  /* 0x000000041300788c */ /* 0x000fe2000bf05270 */
[----:B--23--:R-:W-:Y:S02]  /*5ac0*/  SEL R0, RZ, 0x1, P0 ;  /* 0x00000001ff007807 */ /* 0x00cfe40000000000 */
[----:B------:R-:W-:Y:S01]  /*5ad0*/  SEL R10, R10, RZ, P0 ;  /* 0x000000ff0a0a7207 */ /* 0x000fe20000000000 */
[----:B------:R-:W-:Y:S01]  /*5ae0*/  USEL UR4, URZ, 0x1, UP0 ;  /* 0x00000001ff047887 */ /* 0x000fe20008000000 */
[----:B------:R-:W-:Y:S01]  /*5af0*/  LOP3.LUT R9, R9, R0, RZ, 0x3c, !PT ;  /* 0x0000000009097212 */ /* 0x000fe200078e3cff */
[----:B------:R-:W-:Y:S01]  /*5b00*/  USEL UR19, UR19, URZ, UP0 ;  /* 0x000000ff13137287 */ /* 0x000fe20008000000 */
[----:B------:R2:W-:Y:S03]  /*5b10*/  UTCBAR [UR9], URZ ;  /* 0x000000ff090073e9 */ /* 0x0005e600080000ff */
[----:B------:R-:W-:Y:S01]  /*5b20*/  LOP3.LUT R11, R11, UR4, RZ, 0x3c, !PT ;  /* 0x000000040b0b7c12 */ /* 0x000fe2000f8e3cff */
[----:B------:R-:W-:Y:S07]  /*5b30*/  @P1 BRA `(.L_x_117) ;  /* 0xfffffff800c41947 */ /* 0x000fee000383ffff */
[----:B------:R-:W3:Y:S01]  /*5b40*/  S2UR UR4, SR_CgaCtaId ;  /* 0x00000000000479c3 */ /* 0x000ee20000008800 */
[----:B------:R-:W-:Y:S01]  /*5b50*/  ELECT P0, URZ, PT ;  /* 0x0000000000ff782f */ /* 0x000fe20003800000 */
[----:B------:R-:W-:Y:S01]  /*5b60*/  IMAD.MOV.U32 R0, RZ, RZ, 0x1 ;  /* 0x00000001ff007424 */ /* 0x000fe200078e00ff */
[----:B------:R-:W-:Y:S01]  /*5b70*/  UIADD3 UR6, UPT, UPT, UR6, 0x3c0, URZ ;  /* 0x000003c006067890 */ /* 0x000fe2000fffe0ff */
[----:B------:R-:W-:Y:S01]  /*5b80*/  SHF.L.U32 R2, R11, 0x1f, RZ ;  /* 0x0000001f0b027819 */ /* 0x000fe200000006ff */
[----:B------:R-:W-:-:S03]  /*5b90*/  UMOV UR5, 0x40 ;  /* 0x0000004000057882 */ /* 0x000fc60000000000 */
[----:B------:R-:W-:Y:S01]  /*5ba0*/  UVIRTCOUNT.DEALLOC.SMPOOL 0x80 ;  /* 0x000000800000784c */ /* 0x000fe20000000000 */
[----:B---3--:R-:W-:Y:S02]  /*5bb0*/  ULEA UR4, UR4, UR5, 0x18 ;  /* 0x0000000504047291 */ /* 0x008fe4000f8ec0ff */
[----:B------:R-:W-:-:S07]  /*5bc0*/  ULEA UR5, UR19, UR6, 0x3 ;  /* 0x0000000613057291 */ /* 0x000fce000f8e18ff */
[----:B------:R3:W-:Y:S02]  /*5bd0*/  @P0 STS.U8 [UR4+0x1c], R0 ;  /* 0x00001c00ff000988 */ /* 0x0007e40008000004 */
[----:B------:R-:W1:Y:S02]  /*5be0*/  SYNCS.PHASECHK.TRANS64.TRYWAIT P0, [UR5], R2 ;  /* 0x00000002ff0075a7 */ /* 0x000e640008001105 */
[----:B-1-3--:R-:W-:Y:S05]  /*5bf0*/  @!P0 BRA `(.L_x_118) ;  /* 0x0000004400388947 */ /* 0x00afea0003800000 */
.L_x_273:
        /* <DEDUP_REMOVED lines=9> */
.L_x_275:
        /* <DEDUP_REMOVED lines=9> */
.L_x_277:
[----:B------:R-:W-:-:S04]  /*5d20*/  UIADD3 UR7, UPT, UPT, UR7, 0x1, URZ ;  /* 0x0000000107077890 */ /* 0x000fc8000fffe0ff */
[----:B------:R-:W-:-:S04]  /*5d30*/  UISETP.NE.AND UP0, UPT, UR7, 0x4, UPT ;  /* 0x000000040700788c */ /* 0x000fc8000bf05270 */
[----:B------:R-:W-:Y:S02]  /*5d40*/  USEL UR5, URZ, 0x1, UP0 ;  /* 0x00000001ff057887 */ /* 0x000fe40008000000 */
[----:B------:R-:W-:-:S04]  /*5d50*/  USEL UR7, UR7, URZ, UP0 ;  /* 0x000000ff07077287 */ /* 0x000fc80008000000 */
[----:B------:R-:W-:Y:S01]  /*5d60*/  ULEA UR7, UR7, UR6, 0x3 ;  /* 0x0000000607077291 */ /* 0x000fe2000f8e18ff */
[----:B------:R-:W-:-:S04]  /*5d70*/  LOP3.LUT R2, R2, UR5, RZ, 0x3c, !PT ;  /* 0x0000000502027c12 */ /* 0x000fc8000f8e3cff */
[----:B------:R-:W-:-:S04]  /*5d80*/  SHF.L.U32 R2, R2, 0x1f, RZ ;  /* 0x0000001f02027819 */ /* 0x000fc800000006ff */
[----:B------:R-:W3:Y:S02]  /*5d90*/  SYNCS.PHASECHK.TRANS64.TRYWAIT P0, [UR7], R2 ;  /* 0x00000002ff0075a7 */ /* 0x000ee40008001107 */
[----:B---3--:R-:W-:Y:S05]  /*5da0*/  @!P0 BRA `(.L_x_121) ;  /* 0x0000004400148947 */ /* 0x008fea0003800000 */
.L_x_279:
[----:B------:R-:W-:Y:S01]  /*5db0*/  NOP ;  /* 0x0000000000007918 */ /* 0x000fe20000000000 */
[----:B-1----:R-:W1:Y:S01]  /*5dc0*/  LDS R0, [UR4+0x14] ;  /* 0x00001404ff007984 */ /* 0x002e620008000800 */
[----:B------:R-:W-:Y:S01]  /*5dd0*/  ULOP3.LUT UR6, UR20, 0xffff, URZ, 0xc0, !UPT ;  /* 0x0000ffff14067892 */ /* 0x000fe2000f8ec0ff */
[----:B------:R-:W-:Y:S01]  /*5de0*/  UMOV UR8, 0xffff ;  /* 0x0000ffff00087882 */ /* 0x000fe20000000000 */
[----:B------:R-:W-:Y:S02]  /*5df0*/  UMOV UR5, 0x1 ;  /* 0x0000000100057882 */ /* 0x000fe40000000000 */
[----:B------:R-:W-:-:S04]  /*5e00*/  USHF.R.U32.HI UR6, URZ, 0x5, UR6 ;  /* 0x00000005ff067899 */ /* 0x000fc80008011606 */
[----:B------:R-:W-:Y:S02]  /*5e10*/  USHF.L.U32 UR8, UR8, UR6, URZ ;  /* 0x0000000608087299 */ /* 0x000fe400080006ff */
[----:B------:R-:W-:-:S04]  /*5e20*/  USHF.L.U32 UR5, UR5, UR6, URZ ;  /* 0x0000000605057299 */ /* 0x000fc800080006ff */
[----:B-1----:R-:W-:-:S04]  /*5e30*/  LOP3.LUT R0, R0, UR8, RZ, 0xc0, !PT ;  /* 0x0000000800007c12 */ /* 0x002fc8000f8ec0ff */
[----:B------:R-:W-:-:S13]  /*5e40*/  ISETP.NE.AND P0, PT, R0, UR8, PT ;  /* 0x0000000800007c0c */ /* 0x000fda000bf05270 */
[----:B------:R-:W-:Y:S05]  /*5e50*/  @P0 BRA `(.L_x_122) ;  /* 0x0000000000580947 */ /* 0x000fea0003800000 */
[----:B------:R-:W1:Y:S02]  /*5e60*/  LDS R0, [UR4+0x18] ;  /* 0x00001804ff007984 */ /* 0x000e640008000800 */
[----:B-1----:R-:W-:-:S04]  /*5e70*/  LOP3.LUT R0, R0, UR5, RZ, 0xc0, !PT ;  /* 0x0000000500007c12 */ /* 0x002fc8000f8ec0ff */
[----:B------:R-:W-:-:S13]  /*5e80*/  ISETP.NE.AND P0, PT, R0, UR5, PT ;  /* 0x0000000500007c0c */ /* 0x000fda000bf05270 */
[----:B------:R-:W-:Y:S05]  /*5e90*/  @P0 BRA `(.L_x_123) ;  /* 0x00000000003c0947 */ /* 0x000fea0003800000 */
[----:B------:R-:W1:Y:S01]  /*5ea0*/  S2R R2, SR_LANEID ;  /* 0x0000000000027919 */ /* 0x000e620000000000 */
[----:B------:R-:W-:Y:S01]  /*5eb0*/  ULOP3.LUT UR8, URZ, UR8, URZ, 0x33, !UPT ;  /* 0x00000008ff087292 */ /* 0x000fe2000f8e33ff */
[----:B------:R-:W-:Y:S02]  /*5ec0*/  VOTEU.ANY UR7, UPT, PT ;  /* 0x0000000000077886 */ /* 0x000fe400038e0100 */
[----:B------:R-:W-:-:S03]  /*5ed0*/  UFLO.U32 UR7, UR7 ;  /* 0x00000007000772bd */ /* 0x000fc600080e0000 */
[----:B------:R-:W-:-:S04]  /*5ee0*/  IMAD.U32 R0, RZ, RZ, UR8 ;  /* 0x00000008ff007e24 */ /* 0x000fc8000f8e00ff */
[----:B------:R3:W2:Y:S02]  /*5ef0*/  REDUX UR6, R0 ;  /* 0x00000000000673c4 */ /* 0x0006a40000000000 */
[----:B------:R1:W-:Y:S02]  /*5f00*/  UTCATOMSWS.AND URZ, UR8 ;  /* 0x0000000800ff79e3 */ /* 0x0003e40008000000 */
[----:B-1----:R-:W-:Y:S02]  /*5f10*/  ISETP.EQ.U32.AND P0, PT, R2, UR7, PT ;  /* 0x0000000702007c0c */ /* 0x002fe4000bf02070 */
[----:B---3--:R-:W-:Y:S02]  /*5f20*/  LOP3.LUT R0, RZ, UR5, RZ, 0x33, !PT ;  /* 0x00000005ff007c12 */ /* 0x008fe4000f8e33ff */
[----:B--2---:R-:W-:Y:S02]  /*5f30*/  MOV R2, UR6 ;  /* 0x0000000600027c02 */ /* 0x004fe40008000f00 */
[----:B------:R-:W1:Y:S07]  /*5f40*/  REDUX UR5, R0 ;  /* 0x00000000000573c4 */ /* 0x000e6e0000000000 */
[----:B------:R2:W-:Y:S01]  /*5f50*/  @P0 ATOMS.AND RZ, [UR4+0x14], R2 ;  /* 0x00001402ffff098c */ /* 0x0005e2000a800004 */
[----:B-1----:R-:W-:-:S05]  /*5f60*/  IMAD.U32 R0, RZ, RZ, UR5 ;  /* 0x00000005ff007e24 */ /* 0x002fca000f8e00ff */
[----:B------:R2:W-:Y:S01]  /*5f70*/  @P0 ATOMS.AND RZ, [UR4+0x18], R0 ;  /* 0x00001800ffff098c */ /* 0x0005e2000a800004 */
[----:B------:R-:W-:Y:S05]  /*5f80*/  BRA `(.L_x_124) ;  /* 0x0000000000147947 */ /* 0x000fea0003800000 */
.L_x_123:
[----:B------:R-:W-:Y:S02]  /*5f90*/  MOV R2, 0x5fb0 ;  /* 0x00005fb000027802 */ /* 0x000fe40000000f00 */
[----:B--2-45:R-:W-:Y:S05]  /*5fa0*/  CALL.REL.NOINC `($__internal_0_$__cuda_sm10x_tcgen05_guardrail_trap_col_being_dealloced_not_returned_by_alloc) ;  /* 0x0000004400307944 */ /* 0x034fea0003c00000 */
[----:B------:R-:W-:Y:S05]  /*5fb0*/  BRA `(.L_x_124) ;  /* 0x0000000000087947 */ /* 0x000fea0003800000 */
.L_x_122:
[----:B------:R-:W-:Y:S02]  /*5fc0*/  MOV R2, 0x5fe0 ;  /* 0x00005fe000027802 */ /* 0x000fe40000000f00 */
[----:B--2-45:R-:W-:Y:S05]  /*5fd0*/  CALL.REL.NOINC `($__internal_2_$__cuda_sm10x_tcgen05_guardrail_trap_unallocated_columns_being_dealloced) ;  /* 0x00000044003c7944 */ /* 0x034fea0003c00000 */
.L_x_124:
[----:B------:R-:W-:Y:S01]  /*5fe0*/  NOP ;  /* 0x0000000000007918 */ /* 0x000fe20000000000 */
[----:B------:R-:W-:Y:S05]  /*5ff0*/  EXIT ;  /* 0x000000000000794d */ /* 0x000fea0003800000 */
.L_x_106:
[----:B------:R-:W-:-:S09]  /*6000*/  UISETP.NE.OR UP0, UPT, UR10, 0x3, !UP5 ;  /* 0x000000030a00788c */ /* 0x000fd2000ef05670 */
[----:B------:R-:W-:Y:S05]  /*6010*/  BRA.U UP0, `(.L_x_125) ;  /* 0x0000000900e87547 */ /* 0x000fea000b800000 */
[----:B------:R-:W2:Y:S01]  /*6020*/  LDCU UR25, c[0x0][0x370] ;  /* 0x00006e00ff1977ac */ /* 0x000ea20008000800 */
[----:B------:R-:W3:Y:S01]  /*6030*/  LDC.64 R16, c[0x0][0x348] ;  /* 0x0000d200ff107b82 */ /* 0x000ee20000000a00 */
[----:B------:R-:W-:Y:S02]  /*6040*/  HFMA2 R13, -RZ, RZ, 0, 0 ;  /* 0x00000000ff0d7431 */ /* 0x000fe400000001ff */
[----:B------:R-:W-:Y:S01]  /*6050*/  IMAD.MOV.U32 R15, RZ, RZ, 0x1 ;  /* 0x00000001ff0f7424 */ /* 0x000fe200078e00ff */
[----:B------:R-:W2:Y:S01]  /*6060*/  LDCU.128 UR20, c[0x0][0xb10] ;  /* 0x00016200ff1477ac */ /* 0x000ea20008000c00 */
[----:B------:R-:W-:Y:S01]  /*6070*/  IMAD.MOV.U32 R14, RZ, RZ, RZ ;  /* 0x000000ffff0e7224 */ /* 0x000fe200078e00ff */
[----:B------:R-:W-:Y:S01]  /*6080*/  MOV R7, 0x1000 ;  /* 0x0000100000077802 */ /* 0x000fe20000000f00 */
[----:B------:R-:W4:Y:S01]  /*6090*/  LDCU UR24, c[0x0][0x374] ;  /* 0x00006e80ff1877ac */ /* 0x000f220008000800 */
[----:B------:R-:W1:Y:S01]  /*60a0*/  LDC.64 R2, c[0x0][0x888] ;  /* 0x00022200ff027b82 */ /* 0x000e620000000a00 */
[----:B------:R-:W4:Y:S01]  /*60b0*/  LDCU UR13, c[0x0][0xb0c] ;  /* 0x00016180ff0d77ac */ /* 0x000f220008000800 */
[----:B------:R-:W4:Y:S06]  /*60c0*/  LDCU UR18, c[0x0][0xb20] ;  /* 0x00016400ff1277ac */ /* 0x000f2c0008000800 */
[----:B------:R-:W1:Y:S01]  /*60d0*/  LDC.64 R4, c[0x0][0x890] ;  /* 0x00022400ff047b82 */ /* 0x000e620000000a00 */
[----:B------:R-:W3:Y:S01]  /*60e0*/  LDCU UR4, c[0x0][0xb30] ;  /* 0x00016600ff0477ac */ /* 0x000ee20008000800 */
[----:B------:R-:W-:Y:S01]  /*60f0*/  UMOV UR19, 0x400 ;  /* 0x0000040000137882 */ /* 0x000fe20000000000 */
[----:B------:R-:W-:-:S02]  /*6100*/  UISETP.GE.AND UP0, UPT, UR37, 0x1, UPT ;  /* 0x000000012500788c */ /* 0x000fc4000bf06270 */
[----:B------:R-:W-:Y:S02]  /*6110*/  ULEA UR19, UR54, UR19, 0x18 ;  /* 0x0000001336137291 */ /* 0x000fe4000f8ec0ff */
[----:B------:R-:W-:Y:S02]  /*6120*/  UP2UR UR5, UPR, URZ, 0x1 ;  /* 0x00000001ff057883 */ /* 0x000fe40008000000 */
[----:B--2---:R-:W-:Y:S02]  /*6130*/  UIMAD.WIDE.U32 UR10, UR25, UR20, URZ ;  /* 0x00000014190a72a5 */ /* 0x004fe4000f8e00ff */
[----:B------:R-:W-:Y:S02]  /*6140*/  UIADD3 UR5, UPT, UPT, UR19, 0x360, URZ ;  /* 0x0000036013057890 */ /* 0x000fe4000fffe0ff */
[----:B----4-:R-:W-:Y:S02]  /*6150*/  UIMAD.WIDE.U32 UR8, UR24, UR23, URZ ;  /* 0x00000017180872a5 */ /* 0x010fe4000f8e00ff */
[----:B------:R-:W-:-:S02]  /*6160*/  UPLOP3.LUT UP3, UPT, UPT, UPT, UPT, 0x40, 0x4 ;  /* 0x000000000004789c */ /* 0x000fc40003f6e870 */
[----:B------:R-:W-:Y:S01]  /*6170*/  UISETP.NE.AND UP4, UPT, UR37, 0x1, UPT ;  /* 0x000000012500788c */ /* 0x000fe2000bf85270 */
[----:B------:R-:W2:Y:S01]  /*6180*/  LDCU.64 UR6, c[0x0][0xb28] ;  /* 0x00016500ff0677ac */ /* 0x000ea20008000a00 */
[----:B------:R-:W-:Y:S02]  /*6190*/  UISETP.NE.AND UP6, UPT, UR13, 0x1, UPT ;  /* 0x000000010d00788c */ /* 0x000fe4000bfc5270 */
[----:B------:R-:W-:Y:S02]  /*61a0*/  UISETP.NE.AND UP5, UPT, UR22, 0x1, UPT ;  /* 0x000000011600788c */ /* 0x000fe4000bfa5270 */
[----:B------:R-:W-:Y:S02]  /*61b0*/  UPRMT UR54, UR54, 0x654, UR5 ;  /* 0x0000065436367896 */ /* 0x000fe40008000005 */
[----:B------:R-:W-:Y:S02]  /*61c0*/  USHF.R.U32.HI UR28, URZ, UR21, UR11 ;  /* 0x00000015ff1c7299 */ /* 0x000fe4000801160b */
[----:B------:R-:W-:-:S02]  /*61d0*/  USHF.R.U32.HI UR27, URZ, UR18, UR9 ;  /* 0x00000012ff1b7299 */ /* 0x000fc40008011609 */
[----:B---3--:R-:W-:-:S11]  /*61e0*/  UISETP.NE.AND UP2, UPT, UR4, 0x1, UPT ;  /* 0x000000010400788c */ /* 0x008fd6000bf45270 */
.L_x_133:
[C---:B------:R-:W-:Y:S02]  /*61f0*/  LEA R12, R14.reuse, UR19, 0x3 ;  /* 0x000000130e0c7c11 */ /* 0x040fe4000f8e18ff */
[----:B------:R-:W-:Y:S02]  /*6200*/  SHF.L.U32 R0, R13, 0x1f, RZ ;  /* 0x0000001f0d007819 */ /* 0x000fe400000006ff */
[----:B------:R-:W-:Y:S02]  /*6210*/  LEA R8, R14, UR19, 0x4 ;  /* 0x000000130e087c11 */ /* 0x000fe4000f8e20ff */
[----:B---3--:R-:W3:Y:S02]  /*6220*/  SYNCS.PHASECHK.TRANS64.TRYWAIT P0, [R12+URZ+0x380], R0 ;  /* 0x000380000c0075a7 */ /* 0x008ee400080011ff */
[----:B---3--:R-:W-:Y:S05]  /*6230*/  @!P0 BRA `(.L_x_126) ;  /* 0x0000004000088947 */ /* 0x008fea0003800000 */
.L_x_280:
[----:B------:R-:W4:Y:S01]  /*6240*/  LDS.128 R8, [R8+0x410] ;  /* 0x0004100008087984 */ /* 0x000f220000000c00 */
[----:B------:R-:W-:Y:S01]  /*6250*/  UISETP.GE.AND UP0, UPT, UR37, 0x1, UPT ;  /* 0x000000012500788c */ /* 0x000fe2000bf06270 */
[----:B------:R-:W-:Y:S01]  /*6260*/  @!PT LDS RZ, [RZ] ;  /* 0x00000000fffff984 */ /* 0x000fe20000000800 */
[----:B------:R-:W-:Y:S01]  /*6270*/  @!PT LDS RZ, [RZ] ;  /* 0x00000000fffff984 */ /* 0x000fe20000000800 */
[----:B------:R-:W-:Y:S01]  /*6280*/  @!PT LDS RZ, [RZ] ;  /* 0x00000000fffff984 */ /* 0x000fe20000000800 */
[----:B------:R-:W-:Y:S01]  /*6290*/  @!PT LDS RZ, [RZ] ;  /* 0x00000000fffff984 */ /* 0x000fe20000000800 */
[----:B------:R1:W-:Y:S06]  /*62a0*/  MEMBAR.ALL.CTA ;  /* 0x0000000000007992 */ /* 0x0003ec0000008000 */
[----:B-1----:R-:W1:Y:S01]  /*62b0*/  FENCE.VIEW.ASYNC.S ;  /* 0x00000000000073c6 */ /* 0x002e620000000000 */
[----:B----4-:R-:W-:Y:S11]  /*62c0*/  LOP3.LUT P0, RZ, R10, 0x1, RZ, 0xc0, !PT ;  /* 0x000000010aff7812 */ /* 0x010ff6000780c0ff */
[----:B------:R-:W-:Y:S02]  /*62d0*/  @!UPT UIADD3 URZ, UPT, UPT, URZ, URZ, URZ ;  /* 0x000000fffffff290 */ /* 0x000fe4000fffe0ff */
[----:B-1----:R-:W-:Y:S01]  /*62e0*/  VOTEU.ANY UP1, P0 ;  /* 0x0000000000ff7886 */ /* 0x002fe20000020100 */
[----:B------:R-:W-:Y:S11]  /*62f0*/  PLOP3.LUT P0, PT, PT, PT, UP1, 0x80, 0x8 ;  /* 0x000000000008781c */ /* 0x000ff60003f0f018 */
[----:B------:R-:W-:Y:S02]  /*6300*/  @!UPT UIADD3 URZ, UPT, UPT, URZ, URZ, URZ ;  /* 0x000000fffffff290 */ /* 0x000fe4000fffe0ff */
[----:B---3--:R-:W-:Y:S02]  /*6310*/  @P0 SHF.R.U32.HI R0, RZ, 0x10, R9 ;  /* 0x00000010ff000819 */ /* 0x008fe40000011609 */
[----:B------:R-:W-:Y:S02]  /*6320*/  @P0 MOV R6, R8 ;  /* 0x0000000800060202 */ /* 0x000fe40000000f00 */
[----:B------:R-:W-:Y:S01]  /*6330*/  @P0 R2UR UR4, R0 ;  /* 0x00000000000402ca */ /* 0x000fe200000e0000 */
[----:B------:R-:W-:Y:S01]  /*6340*/  VIADD R0, R12, 0x390 ;  /* 0x000003900c007836 */ /* 0x000fe20000000000 */
[----:B------:R-:W-:Y:S02]  /*6350*/  @P0 LOP3.LUT R8, R9, 0xffff, RZ, 0xc0, !PT ;  /* 0x0000ffff09080812 */ /* 0x000fe400078ec0ff */
[----:B------:R-:W-:Y:S02]  /*6360*/  @P0 R2UR UR8, R6 ;  /* 0x00000000060802ca */ /* 0x000fe400000e0000 */
[----:B------:R-:W-:Y:S02]  /*6370*/  PRMT R0, RZ, 0x654, R0 ;  /* 0x00000654ff007816 */ /* 0x000fe40000000000 */
[----:B------:R-:W-:Y:S02]  /*6380*/  @P0 R2UR UR5, R8 ;  /* 0x00000000080502ca */ /* 0x000fe400000e0000 */
[----:B------:R1:W-:Y:S03]  /*6390*/  SYNCS.ARRIVE.TRANS64.RED.A1T0 RZ, [R0+URZ], RZ ;  /* 0x000000ff00ff79a7 */ /* 0x0003e600081004ff */
[----:B------:R-:W-:Y:S04]  /*63a0*/  @UP1 UMOV UR29, UR4 ;  /* 0x00000004001d1c82 */ /* 0x000fe80008000000 */
[----:B------:R-:W-:Y:S04]  /*63b0*/  @UP1 UMOV UR15, UR8 ;  /* 0x00000008000f1c82 */ /* 0x000fe80008000000 */
[----:B------:R-:W-:Y:S01]  /*63c0*/  @UP1 UMOV UR14, UR5 ;  /* 0x00000005000e1c82 */ /* 0x000fe20008000000 */
[----:B------:R-:W-:Y:S05]  /*63d0*/  BRA.U !UP0, `(.L_x_127) ;  /* 0x0000000108947547 */ /* 0x000fea000b800000 */
[----:B------:R-:W-:Y:S02]  /*63e0*/  UIMAD.WIDE.U32 UR30, UR14, UR23, URZ ;  /* 0x000000170e1e72a5 */ /* 0x000fe4000f8e00ff */
[----:B------:R-:W-:Y:S02]  /*63f0*/  UIMAD.WIDE.U32 UR40, UR15, UR20, URZ ;  /* 0x000000140f2872a5 */ /* 0x000fe4000f8e00ff */
[----:B------:R-:W-:Y:S02]  /*6400*/  USEL UR4, UR24, UR27, !UP5 ;  /* 0x0000001b18047287 */ /* 0x000fe4000e800000 */
[----:B------:R-:W-:Y:S02]  /*6410*/  USHF.R.U32.HI UR32, URZ, UR18, UR31 ;  /* 0x00000012ff207299 */ /* 0x000fe4000801161f */
[----:B--2---:R-:W-:Y:S02]  /*6420*/  UIMAD.WIDE.U32 UR38, UR4, UR6, URZ ;  /* 0x00000006042672a5 */ /* 0x004fe4000f8e00ff */
[----:B------:R-:W-:Y:S02]  /*6430*/  USEL UR9, UR25, UR28, !UP6 ;  /* 0x0000001c19097287 */ /* 0x000fe4000f000000 */
[----:B------:R-:W-:Y:S02]  /*6440*/  USEL UR8, UR14, UR32, !UP5 ;  /* 0x000000200e087287 */ /* 0x000fe4000e800000 */
[----:B------:R-:W-:Y:S02]  /*6450*/  UIMAD.WIDE.U32 UR34, UR9, UR6, URZ ;  /* 0x00000006092272a5 */ /* 0x000fe4000f8e00ff */
[----:B------:R-:W-:Y:S02]  /*6460*/  UIMAD.WIDE.U32 UR16, UR8, UR6, URZ ;  /* 0x00000006081072a5 */ /* 0x000fe4000f8e00ff */
[----:B------:R-:W-:Y:S02]  /*6470*/  @UP4 USHF.R.U32.HI UR9, URZ, UR7, UR35 ;  /* 0x00000007ff094299 */ /* 0x000fe40008011623 */
[----:B------:R-:W-:Y:S02]  /*6480*/  USHF.R.U32.HI UR17, URZ, UR7, UR17 ;  /* 0x00000007ff117299 */ /* 0x000fe40008011611 */
[----:B------:R-:W-:Y:S02]  /*6490*/  UIMAD UR10, UR37, UR9, URZ ;  /* 0x00000009250a72a4 */ /* 0x000fe4000f8e02ff */
[----:B------:R-:W-:Y:S01]  /*64a0*/  USEL UR17, UR8, UR17, !UP4 ;  /* 0x0000001108117287 */ /* 0x000fe2000e000000 */
[----:B------:R-:W-:Y:S02]  /*64b0*/  UMOV UR31, UR41 ;  /* 0x00000029001f7c82 */ /* 0x000fe40008000000 */
[----:B------:R-:W-:Y:S02]  /*64c0*/  USHF.R.U32.HI UR30, URZ, UR21, UR31 ;  /* 0x00000015ff1e7299 */ /* 0x000fe4000801161f */
[----:B------:R-:W-:Y:S02]  /*64d0*/  UIADD3 UR16, UPT, UPT, -UR17, URZ, URZ ;  /* 0x000000ff11107290 */ /* 0x000fe4000fffe1ff */
[----:B------:R-:W-:Y:S02]  /*64e0*/  USEL UR5, UR15, UR30, !UP6 ;  /* 0x0000001e0f057287 */ /* 0x000fe4000f000000 */
[----:B------:R-:W-:Y:S01]  /*64f0*/  UIMAD UR16, UR37, UR16, UR8 ;  /* 0x00000010251072a4 */ /* 0x000fe2000f8e0208 */
[----:B------:R-:W-:Y:S02]  /*6500*/  UMOV UR31, UR39 ;  /* 0x00000027001f7c82 */ /* 0x000fe40008000000 */
[----:B------:R-:W-:Y:S04]  /*6510*/  @UP4 USHF.R.U32.HI UR4, URZ, UR7, UR31 ;  /* 0x00000007ff044299 */ /* 0x000fe8000801161f */
[----:B------:R-:W-:Y:S04]  /*6520*/  UIMAD UR4, UR37, UR4, URZ ;  /* 0x00000004250472a4 */ /* 0x000fe8000f8e02ff */
[----:B------:R-:W-:Y:S04]  /*6530*/  UISETP.GE.AND UP0, UPT, UR8, UR4, UPT ;  /* 0x000000040800728c */ /* 0x000fe8000bf06270 */
[----:B------:R-:W-:Y:S02]  /*6540*/  UISETP.GE.OR UP0, UPT, UR5, UR10, UP0 ;  /* 0x0000000a0500728c */ /* 0x000fe40008706670 */
[----:B------:R-:W-:Y:S09]  /*6550*/  UIMAD.WIDE.U32 UR10, UR5, UR6, URZ ;  /* 0x00000006050a72a5 */ /* 0x000ff2000f8e00ff */
[----:B------:R-:W-:Y:S04]  /*6560*/  @!UP0 USHF.R.U32.HI UR4, URZ, UR7, UR11 ;  /* 0x00000007ff048299 */ /* 0x000fe8000801160b */
[----:B------:R-:W-:Y:S04]  /*6570*/  @!UP0 USEL UR4, UR5, UR4, !UP4 ;  /* 0x0000000405048287 */ /* 0x000fe8000e000000 */
[----:B------:R-:W-:Y:S02]  /*6580*/  @!UP0 UIMAD UR12, UR9, UR16, UR4 ;  /* 0x00000010090c82a4 */ /* 0x000fe4000f8e0204 */
[----:B------:R-:W-:Y:S02]  /*6590*/  @!UP0 UIADD3 UR16, UPT, UPT, UR17, -UR4, URZ ;  /* 0x8000000411108290 */ /* 0x000fe4000fffe0ff */
[----:B------:R-:W-:Y:S02]  /*65a0*/  UIADD3 UR9, UPT, UPT, -UR5, URZ, URZ ;  /* 0x000000ff05097290 */ /* 0x000fe4000fffe1ff */
[----:B------:R-:W-:Y:S02]  /*65b0*/  UIADD3 UR4, UPT, UPT, -UR8, URZ, URZ ;  /* 0x000000ff08047290 */ /* 0x000fe4000fffe1ff */
[----:B------:R-:W-:Y:S02]  /*65c0*/  @!UP0 UIMAD UR8, UR16, UR37, UR5 ;  /* 0x00000025100882a4 */ /* 0x000fe4000f8e0205 */
[----:B------:R-:W-:Y:S02]  /*65d0*/  UIMAD UR15, UR13, UR9, UR15 ;  /* 0x000000090d0f72a4 */ /* 0x000fe4000f8e020f */
[----:B------:R-:W-:Y:S01]  /*65e0*/  UIMAD UR14, UR22, UR4, UR14 ;  /* 0x00000004160e72a4 */ /* 0x000fe2000f8e020e */
[----:B------:R-:W-:Y:S02]  /*65f0*/  @!UP0 UMOV UR5, UR12 ;  /* 0x0000000c00058c82 */ /* 0x000fe40008000000 */
[----:B------:R-:W-:Y:S02]  /*6600*/  UIMAD UR15, UR5, UR13, UR15 ;  /* 0x0000000d050f72a4 */ /* 0x000fe4000f8e020f */
[----:B------:R-:W-:Y:S11]  /*6610*/  UIMAD UR14, UR8, UR22, UR14 ;  /* 0x00000016080e72a4 */ /* 0x000ff6000f8e020e */
[----:B------:R-:W-:Y:S01]  /*6620*/  @!UPT UIADD3 URZ, UPT, UPT, URZ, URZ, URZ ;  /* 0x000000fffffff290 */ /* 0x000fe2000fffe0ff */
.L_x_127:
[----:B------:R-:W3:Y:S01]  /*6630*/  @!UP2 LDCU.128 UR8, c[0x0][0xb10] ;  /* 0x00016200ff08a7ac */ /* 0x000ee20008000c00 */
[C---:B------:R-:W-:Y:S02]  /*6640*/  ISETP.NE.U32.AND P1, PT, R4.reuse, RZ, PT ;  /* 0x000000ff0400720c */ /* 0x040fe40003f25070 */
[----:B------:R-:W-:Y:S02]  /*6650*/  ISETP.NE.U32.AND P0, PT, R4, RZ, PT ;  /* 0x000000ff0400720c */ /* 0x000fe40003f05070 */
[C---:B------:R-:W-:Y:S02]  /*6660*/  ISETP.NE.AND.EX P1, PT, R5.reuse, RZ, PT, P1 ;  /* 0x000000ff0500720c */ /* 0x040fe40003f25310 */
[----:B------:R-:W-:Y:S01]  /*6670*/  ISETP.NE.AND.EX P0, PT, R5, RZ, PT, P0 ;  /* 0x000000ff0500720c */ /* 0x000fe20003f05300 */
[----:B------:R-:W4:Y:S01]  /*6680*/  @!UP2 LDCU UR5, c[0x0][0xb0c] ;  /* 0x00016180ff05a7ac */ /* 0x000f220008000800 */
[----:B------:R-:W-:Y:S01]  /*6690*/  SHF.L.U32 R6, R15, 0x1f, RZ ;  /* 0x0000001f0f067819 */ /* 0x000fe200000006ff */
[----:B---3--:R-:W-:Y:S04]  /*66a0*/  UIMAD.WIDE.U32 UR16, UR15, UR8, URZ ;  /* 0x000000080f1072a5 */ /* 0x008fe8000f8e00ff */
[----:B------:R-:W-:Y:S02]  /*66b0*/  @!UP2 USHF.R.U32.HI UR4, URZ, UR9, UR17 ;  /* 0x00000009ff04a299 */ /* 0x000fe40008011611 */
[----:B------:R-:W-:Y:S02]  /*66c0*/  UIMAD.WIDE.U32 UR16, UR14, UR11, URZ ;  /* 0x0000000b0e1072a5 */ /* 0x000fe4000f8e00ff */
[----:B----4-:R-:W-:Y:S04]  /*66d0*/  @!UP2 UISETP.NE.AND UP0, UPT, UR5, 0x1, UPT ;  /* 0x000000010500a88c */ /* 0x010fe8000bf05270 */
[----:B------:R-:W-:Y:S02]  /*66e0*/  @!UP2 USEL UR8, UR15, UR4, !UP0 ;  /* 0x000000040f08a287 */ /* 0x000fe4000c000000 */
[----:B------:R-:W-:Y:S01]  /*66f0*/  @!UP2 UISETP.NE.AND UP0, UPT, UR10, 0x1, UPT ;  /* 0x000000010a00a88c */ /* 0x000fe2000bf05270 */
[----:B------:R-:W3:Y:S02]  /*6700*/  @!UP2 LDCU UR4, c[0x0][0xb20] ;  /* 0x00016400ff04a7ac */ /* 0x000ee40008000800 */
[----:B---3--:R-:W-:Y:S04]  /*6710*/  @!UP2 USHF.R.U32.HI UR4, URZ, UR4, UR17 ;  /* 0x00000004ff04a299 */ /* 0x008fe80008011611 */
[----:B------:R-:W-:Y:S04]  /*6720*/  @!UP2 USEL UR9, UR14, UR4, !UP0 ;  /* 0x000000040e09a287 */ /* 0x000fe8000c000000 */
[----:B------:R-:W-:Y:S02]  /*6730*/  @!UP2 UIADD3 UR4, UPT, UPT, -UR8, UR9, URZ ;  /* 0x000000090804a290 */ /* 0x000fe4000fffe1ff */
[----:B------:R-:W-:Y:S02]  /*6740*/  @!UP2 UIADD3 UR8, UPT, UPT, UR8, -UR9, URZ ;  /* 0x800000090808a290 */ /* 0x000fe4000fffe0ff */
[----:B------:R-:W-:Y:S02]  /*6750*/  @!UP2 UIMAD UR15, UR4, UR5, UR15 ;  /* 0x00000005040fa2a4 */ /* 0x000fe4000f8e020f */
[----:B------:R-:W-:Y:S01]  /*6760*/  @!UP2 UIMAD UR14, UR8, UR10, UR14 ;  /* 0x0000000a080ea2a4 */ /* 0x000fe2000f8e020e */
[----:B------:R-:W-:Y:S11]  /*6770*/  BRA.U UP3, `(.L_x_128) ;  /* 0x0000000103107547 */ /* 0x000ff6000b800000 */
[----:B------:R-:W-:Y:S04]  /*6780*/  MOV R8, UR26 ;  /* 0x0000001a00087c02 */ /* 0x000fe80008000f00 */
[----:B------:R-:W-:Y:S04]  /*6790*/  SHF.L.U32 R8, R8, 0x1f, RZ ;  /* 0x0000001f08087819 */ /* 0x000fe800000006ff */
[----:B------:R-:W3:Y:S02]  /*67a0*/  SYNCS.PHASECHK.TRANS64.TRYWAIT P2, [UR19+0x378], R8 ;  /* 0x00037808ff0075a7 */ /* 0x000ee40008041113 */
[----:B---3--:R-:W-:Y:S05]  /*67b0*/  @!P2 BRA `(.L_x_129) ;  /* 0x0000003800bca947 */ /* 0x008fea0003800000 */
.L_x_128:
[----:B------:R-:W-:Y:S05]  /*67c0*/  @!P1 BRA `(.L_x_130) ;  /* 0x00000000002c9947 */ /* 0x000fea0003800000 */
[----:B------:R-:W-:Y:S01]  /*67d0*/  ISETP.NE.U32.AND P1, PT, R2, RZ, PT ;  /* 0x000000ff0200720c */ /* 0x000fe20003f25070 */
[----:B------:R-:W-:Y:S03]  /*67e0*/  IMAD.MOV.U32 R79, RZ, RZ, 0x1 ;  /* 0x00000001ff4f7424 */ /* 0x000fe600078e00ff */
[----:B------:R-:W-:Y:S11]  /*67f0*/  ISETP.NE.AND.EX P1, PT, R3, RZ, PT, P1 ;  /* 0x000000ff0300720c */ /* 0x000ff60003f25310 */
[----:B------:R-:W-:Y:S02]  /*6800*/  @!UPT UIADD3 URZ, UPT, UPT, URZ, URZ, URZ ;  /* 0x000000fffffff290 */ /* 0x000fe4000fffe0ff */
[----:B-1----:R-:W1:Y:S01]  /*6810*/  @P1 LDC.64 R8, c[0x0][0x888] ;  /* 0x00022200ff081b82 */ /* 0x002e620000000a00 */
[----:B------:R-:W-:Y:S04]  /*6820*/  @P1 IMAD R0, R4, UR36, RZ ;  /* 0x0000002404001c24 */ /* 0x000fe8000f8e02ff */
[----:B-1----:R-:W-:Y:S04]  /*6830*/  @P1 IMAD.WIDE R8, R0, 0x4, R8 ;  /* 0x0000000400081825 */ /* 0x002fe800078e0208 */
[----:B------:R-:W-:Y:S01]  /*6840*/  HFMA2 R0, -RZ, RZ, 0, 5.9604644775390625e-08 ;  /* 0x00000001ff007431 */ /* 0x000fe200000001ff */
[----:B-----5:R3:W5:Y:S04]  /*6850*/  @P1 LDG.E R39, desc[UR52][R8.64] ;  /* 0x0000003408271981 */ /* 0x020768000c1e1900 */
[----:B------:R-:W-:Y:S01]  /*6860*/  @!P1 PRMT R79, R0, 0x7610, R79 ;  /* 0x00007610004f9816 */ /* 0x000fe2000000004f */
[----:B---3--:R-:W4:Y:S06]  /*6870*/  @!P1 LDC R39, c[0x0][0x880] ;  /* 0x00022000ff279b82 */ /* 0x008f2c0000000800 */
.L_x_130:
[----:B----45:R-:W-:Y:S01]  /*6880*/  @!P0 FSETP.EQ.AND P1, PT, R39, RZ, PT ;  /* 0x000000ff2700820b */ /* 0x030fe20003f22000 */
[----:B------:R-:W-:Y:S01]  /*6890*/  @!UPT UIADD3 URZ, UPT, UPT, URZ, URZ, URZ ;  /* 0x000000fffffff290 */ /* 0x000fe2000fffe0ff */
[----:B------:R-:W-:Y:S11]  /*68a0*/  @!P0 BRA `(.L_x_131) ;  /* 0x0000000000188947 */ /* 0x000ff60003800000 */
[----:B------:R-:W-:Y:S02]  /*68b0*/  LOP3.LUT P0, RZ, R79, 0xff, RZ, 0xc0, !PT ;  /* 0x000000ff4fff7812 */ /* 0x000fe4000780c0ff */
[----:B------:R-:W-:Y:S04]  /*68c0*/  ISETP.NE.U32.AND P1, PT, R2, RZ, PT ;  /* 0x000000ff0200720c */ /* 0x000fe80003f25070 */
[----:B------:R-:W-:Y:S04]  /*68d0*/  ISETP.NE.AND.EX P1, PT, R3, RZ, PT, P1 ;  /* 0x000000ff0300720c */ /* 0x000fe80003f25310 */
[----:B------:R-:W-:Y:S03]  /*68e0*/  PLOP3.LUT P1, PT, P1, PT, PT, 0x8, 0x80 ;  /* 0x000000000080781c */ /* 0x000fe60000f2e170 */
[----:B------:R-:W-:Y:S11]  /*68f0*/  @P0 FSETP.EQ.AND P1, PT, R39, RZ, PT ;  /* 0x000000ff2700020b */ /* 0x000ff60003f22000 */
[----:B------:R-:W-:Y:S02]  /*6900*/  @!UPT UIADD3 URZ, UPT, UPT, URZ, URZ, URZ ;  /* 0x000000fffffff290 */ /* 0x000fe4000fffe0ff */
.L_x_131:
[----:B------:R-:W3:Y:S01]  /*6910*/  SYNCS.PHASECHK.TRANS64.TRYWAIT P0, [UR19+0x368], R6 ;  /* 0x00036806ff0075a7 */ /* 0x000ee20008001113 */
[----:B------:R-:W-:Y:S02]  /*6920*/  ELECT P2, URZ, PT ;  /* 0x0000000000ff782f */ /* 0x000fe40003840000 */
[----:B------:R-:W-:Y:S01]  /*6930*/  IADD3 R14, PT, PT, R14, 0x1, RZ ;  /* 0x000000010e0e7810 */ /* 0x000fe20007ffe0ff */
[----:B---3--:R-:W-:Y:S10]  /*6940*/  @!P0 BRA `(.L_x_132) ;  /* 0x0000003800708947 */ /* 0x008ff40003800000 */
.L_x_283:
[----:B------:R-:W-:Y:S01]  /*6950*/  PLOP3.LUT P1, PT, P1, P2, PT, 0xf2, 0x2f ;  /* 0x00000000002f781c */ /* 0x000fe20000f25e72 */
[----:B------:R-:W-:Y:S01]  /*6960*/  UMOV UR16, 0x0 ;  /* 0x0000000000107882 */ /* 0x000fe20000000000 */
[----:B------:R-:W-:Y:S01]  /*6970*/  UMOV UR17, 0x10000000 ;  /* 0x1000000000117882 */ /* 0x000fe20000000000 */
[----:B------:R-:W-:Y:S01]  /*6980*/  UMOV UR12, UR36 ;  /* 0x00000024000c7c82 */ /* 0x000fe20008000000 */
[----:B------:R-:W-:Y:S01]  /*6990*/  LOP3.LUT R15, R15, 0x1, RZ, 0x3c, !PT ;  /* 0x000000010f0f7812 */ /* 0x000fe200078e3cff */
[----:B------:R-:W-:Y:S01]  /*69a0*/  UPLOP3.LUT UP3, UPT, UPT, UPT, UPT, 0x80, 0x8 ;  /* 0x000000000008789c */ /* 0x000fe20003f6f070 */
[----:B------:R-:W-:Y:S07]  /*69b0*/  UMOV UR36, UR29 ;  /* 0x0000001d00247c82 */ /* 0x000fee0008000000 */
[----:B-1----:R-:W-:Y:S01]  /*69c0*/  @!P1 IADD3 R6, P0, PT, R16, 0x580, RZ ;  /* 0x0000058010069810 */ /* 0x002fe20007f1e0ff */
[----:B------:R-:W-:Y:S03]  /*69d0*/  VOTEU.ALL UP0, P1 ;  /* 0x0000000000ff7886 */ /* 0x000fe60000800000 */
[----:B------:R-:W-:Y:S01]  /*69e0*/  @!P1 R2UR UR5, R6 ;  /* 0x00000000060592ca */ /* 0x000fe200000e0000 */
[----:B------:R-:W-:Y:S01]  /*69f0*/  @!P1 IMAD.X R0, RZ, RZ, R17, P0 ;  /* 0x000000ffff009224 */ /* 0x000fe200000e0611 */
[----:B------:R-:W-:Y:S01]  /*6a00*/  @!UP0 USHF.L.U32 UR10, UR51, 0x6, URZ ;  /* 0x00000006330a8899 */ /* 0x000fe200080006ff */
[----:B------:R-:W-:Y:S01]  /*6a10*/  ISETP.NE.AND P0, PT, R14, 0x2, PT ;  /* 0x000000020e00780c */ /* 0x000fe20003f05270 */
[----:B------:R-:W-:Y:S02]  /*6a20*/  @!UP0 USHF.L.U32 UR11, UR50, 0x6, URZ ;  /* 0x00000006320b8899 */ /* 0x000fe400080006ff */
[----:B------:R-:W-:Y:S01]  /*6a30*/  @!P1 R2UR UR4, R0 ;  /* 0x00000000000492ca */ /* 0x000fe200000e0000 */
[----:B------:R-:W-:Y:S01]  /*6a40*/  @!UP0 UIADD3 UR8, UPT, UPT, UR19, 0x600, URZ ;  /* 0x0000060013088890 */ /* 0x000fe2000fffe0ff */
[----:B------:R-:W-:Y:S01]  /*6a50*/  SEL R0, RZ, 0x1, P0 ;  /* 0x00000001ff007807 */ /* 0x000fe20000000000 */
[----:B------:R-:W-:Y:S01]  /*6a60*/  @!UP0 UIADD3 UR9, UPT, UPT, UR19, 0x360, URZ ;  /* 0x0000036013098890 */ /* 0x000fe2000fffe0ff */
[----:B------:R-:W-:Y:S01]  /*6a70*/  SEL R14, R14, RZ, P0 ;  /* 0x000000ff0e0e7207 */ /* 0x000fe20000000000 */
[----:B------:R-:W-:Y:S01]  /*6a80*/  VOTEU.ALL UP0, P1 ;  /* 0x0000000000ff7886 */ /* 0x000fe20000800000 */
[----:B------:R-:W-:Y:S01]  /*6a90*/  LOP3.LUT R13, R13, R0, RZ, 0x3c, !PT ;  /* 0x000000000d0d7212 */ /* 0x000fe200078e3cff */
[----:B------:R-:W-:Y:S01]  /*6aa0*/  IMAD.U32 R8, RZ, RZ, UR5 ;  /* 0x00000005ff087e24 */ /* 0x000fe2000f8e00ff */
[----:B------:R-:W-:Y:S02]  /*6ab0*/  UIADD3 UR51, UPT, UPT, UR14, UR48, URZ ;  /* 0x000000300e337290 */ /* 0x000fe4000fffe0ff */
[----:B------:R-:W-:Y:S03]  /*6ac0*/  UIADD3 UR50, UPT, UPT, UR15, UR49, URZ ;  /* 0x000000310f327290 */ /* 0x000fe6000fffe0ff */
[----:B------:R-:W-:Y:S01]  /*6ad0*/  IMAD.U32 R9, RZ, RZ, UR4 ;  /* 0x00000004ff097e24 */ /* 0x000fe2000f8e00ff */
[----:B------:R-:W-:Y:S04]  /*6ae0*/  @!P1 R2UR UR4, R8 ;  /* 0x00000000080492ca */ /* 0x000fe800000e0000 */
[----:B------:R-:W-:Y:S11]  /*6af0*/  @!P1 R2UR UR5, R9 ;  /* 0x00000000090592ca */ /* 0x000ff600000e0000 */
[----:B------:R-:W-:Y:S02]  /*6b00*/  @!UPT UIADD3 URZ, UPT, UPT, URZ, URZ, URZ ;  /* 0x000000fffffff290 */ /* 0x000fe4000fffe0ff */
[----:B------:R3:W-:Y:S01]  /*6b10*/  @!UP0 UTMALDG.3D [UR8], [UR4], desc[UR16] ;  /* 0x00001008040085b4 */ /* 0x0007e20008011000 */
[----:B------:R3:W-:Y:S01]  /*6b20*/  @!P1 SYNCS.ARRIVE.TRANS64.RED.A0TR RZ, [UR19+0x360], R7 ;  /* 0x00036007ffff99a7 */ /* 0x0007e20008300413 */
[----:B------:R-:W-:Y:S01]  /*6b30*/  SYNCS.ARRIVE.TRANS64.RED.A1T0 RZ, [UR54], RZ ;  /* 0x000000ffffff79a7 */ /* 0x000fe20008100436 */
[----:B------:R-:W-:Y:S05]  /*6b40*/  BRA.U UP1, `(.L_x_133) ;  /* 0xfffffff501a87547 */ /* 0x000fea000b83ffff */
[----:B------:R-:W-:Y:S07]  /*6b50*/  MOV R0, UR19 ;  /* 0x0000001300007c02 */ /* 0x000fee0008000f00 */
.L_x_134:
[----:B-1----:R-:W-:-:S04]  /*6b60*/  SHF.L.U32 R2, R15, 0x1f, RZ ;  /* 0x0000001f0f027819 */ /* 0x002fc800000006ff */
[----:B------:R1:W4:Y:S03]  /*6b70*/  SYNCS.PHASECHK.TRANS64.TRYWAIT P0, [R0+URZ+0x368], R2 ;  /* 0x00036802000075a7 */ /* 0x00032600080011ff */
[----:B----4-:R-:W-:Y:S05]  /*6b80*/  @!P0 NANOSLEEP.SYNCS 0x989680 ;  /* 0x009896800000895d */ /* 0x010fea0003900000 */
[----:B------:R-:W4:Y:S02]  /*6b90*/  @!P0 SYNCS.PHASECHK.TRANS64 P0, [R0+URZ+0x368], R2 ;  /* 0x00036802000085a7 */ /* 0x000f2400080010ff */
[----:B--234-:R-:W-:Y:S05]  /*6ba0*/  @P0 EXIT ;  /* 0x000000000000094d */ /* 0x01cfea0003800000 */
[----:B------:R-:W-:Y:S05]  /*6bb0*/  BRA `(.L_x_134) ;  /* 0xfffffffc00e87947 */ /* 0x000fea000383ffff */
.L_x_125:
[----:B------:R-:W-:-:S06]  /*6bc0*/  UISETP.GE.AND UP0, UPT, UR10, 0x4, UPT ;  /* 0x000000040a00788c */ /* 0x000fcc000bf06270 */
[----:B------:R-:W-:-:S13]  /*6bd0*/  PLOP3.LUT P0, PT, PT, PT, UP0, 0x80, 0x8 ;  /* 0x000000000008781c */ /* 0x000fda0003f0f008 */
[----:B-1----:R-:W-:Y:S05]  /*6be0*/  @!P0 EXIT ;  /* 0x000000000000894d */ /* 0x002fea0003800000 */
[----:B------:R-:W-:Y:S01]  /*6bf0*/  BAR.SYNC.DEFER_BLOCKING 0x6, 0xa0 ;  /* 0x0182800000007b1d */ /* 0x000fe20000010000 */
[C---:B------:R-:W-:Y:S02]  /*6c00*/  IMAD.SHL.U32 R5, R76.reuse, 0x40, RZ ;  /* 0x000000404c057824 */ /* 0x040fe400078e00ff */
[----:B------:R-:W-:Y:S02]  /*6c10*/  HFMA2 R81, -RZ, RZ, 0, 0 ;  /* 0x00000000ff517431 */ /* 0x000fe400000001ff */
[C---:B------:R-:W-:Y:S01]  /*6c20*/  IMAD.SHL.U32 R2, R76.reuse, 0x20, RZ ;  /* 0x000000204c027824 */ /* 0x040fe200078e00ff */
[----:B------:R-:W-:Y:S01]  /*6c30*/  CS2R R82, SRZ ;  /* 0x0000000000527805 */ /* 0x000fe2000001ff00 */
[----:B------:R-:W-:Y:S01]  /*6c40*/  IMAD.SHL.U32 R4, R76, 0x2, RZ ;  /* 0x000000024c047824 */ /* 0x000fe200078e00ff */
[----:B------:R-:W-:Y:S01]  /*6c50*/  UMOV UR57, 0x400 ;  /* 0x0000040000397882 */ /* 0x000fe20000000000 */
[----:B------:R-:W-:Y:S01]  /*6c60*/  LOP3.LUT R3, R5, 0x180, RZ, 0xc0, !PT ;  /* 0x0000018005037812 */ /* 0x000fe200078ec0ff */
[----:B------:R-:W-:Y:S01]  /*6c70*/  ULEA UR57, UR54, UR57, 0x18 ;  /* 0x0000003936397291 */ /* 0x000fe2000f8ec0ff */
[----:B------:R-:W-:Y:S01]  /*6c80*/  LOP3.LUT R2, R2, 0xc00, RZ, 0xc0, !PT ;  /* 0x00000c0002027812 */ /* 0x000fe200078ec0ff */
[----:B------:R-:W1:Y:S01]  /*6c90*/  LDC.64 R68, c[0x0][0x888] ;  /* 0x00022200ff447b82 */ /* 0x000e620000000a00 */
[----:B------:R-:W-:Y:S01]  /*6ca0*/  LOP3.LUT R4, R3, 0x20, R4, 0xf8, !PT ;  /* 0x0000002003047812 */ /* 0x000fe200078ef804 */
[----:B------:R-:W-:Y:S01]  /*6cb0*/  IMAD.SHL.U32 R3, R76, 0x8, RZ ;  /* 0x000000084c037824 */ /* 0x000fe200078e00ff */
[----:B------:R-:W-:Y:S01]  /*6cc0*/  LOP3.LUT R2, R2, 0x40, R5, 0xf8, !PT ;  /* 0x0000004002027812 */ /* 0x000fe200078ef805 */
[----:B------:R-:W-:Y:S01]  /*6cd0*/  IMAD.U32 R37, R76, 0x10000, RZ ;  /* 0x000100004c257824 */ /* 0x000fe200078e00ff */
[----:B------:R-:W-:Y:S01]  /*6ce0*/  UIADD3 UR4, UPT, UPT, UR57, 0x1600, URZ ;  /* 0x0000160039047890 */ /* 0x000fe2000fffe0ff */
[----:B------:R-:W-:Y:S01]  /*6cf0*/  IMAD.MOV.U32 R36, RZ, RZ, RZ ;  /* 0x000000ffff247224 */ /* 0x000fe200078e00ff */
[----:B------:R-:W-:Y:S01]  /*6d00*/  LOP3.LUT R3, R4, 0x30, R3, 0x78, !PT ;  /* 0x0000003004037812 */ /* 0x000fe200078e7803 */
[----:B------:R-:W2:Y:S01]  /*6d10*/  LDC.64 R74, c[0x0][0x890] ;  /* 0x00022400ff4a7b82 */ /* 0x000ea20000000a00 */
[----:B------:R-:W-:Y:S01]  /*6d20*/  LOP3.LUT R2, R2, 0x200, R5, 0xf8, !PT ;  /* 0x0000020002027812 */ /* 0x000fe200078ef805 */
[----:B------:R-:W-:Y:S01]  /*6d30*/  IMAD.MOV.U32 R84, RZ, RZ, RZ ;  /* 0x000000ffff547224 */ /* 0x000fe200078e00ff */
[----:B------:R-:W-:Y:S01]  /*6d40*/  LOP3.LUT R37, R37, 0x600000, RZ, 0xc0, !PT ;  /* 0x0060000025257812 */ /* 0x000fe200078ec0ff */
[----:B------:R-:W-:Y:S01]  /*6d50*/  IMAD.U32 R85, RZ, RZ, UR4 ;  /* 0x00000004ff557e24 */ /* 0x000fe2000f8e00ff */
[----:B------:R-:W-:Y:S01]  /*6d60*/  LOP3.LUT R78, R2, R3, RZ, 0xfc, !PT ;  /* 0x00000003024e7212 */ /* 0x000fe200078efcff */
[----:B------:R-:W3:Y:S01]  /*6d70*/  LDS R0, [UR57+0x430] ;  /* 0x00043039ff007984 */ /* 0x000ee20008000800 */
[----:B------:R-:W-:Y:S01]  /*6d80*/  IMAD.SHL.U32 R2, R76, 0x10, RZ ;  /* 0x000000104c027824 */ /* 0x000fe200078e00ff */
[----:B------:R-:W4:Y:S01]  /*6d90*/  LDC.64 R72, c[0x0][0x8b0] ;  /* 0x00022c00ff487b82 */ /* 0x000f220000000a00 */
[----:B------:R-:W-:Y:S01]  /*6da0*/  IADD3 R77, PT, PT, R78, UR57, RZ ;  /* 0x000000394e4d7c10 */ /* 0x000fe2000fffe0ff */
[----:B------:R-:W1:Y:S02]  /*6db0*/  LDCU UR59, c[0x0][0x370] ;  /* 0x00006e00ff3b77ac */ /* 0x000e640008000800 */
[----:B------:R-:W-:Y:S01]  /*6dc0*/  LOP3.LUT R2, R2, 0x20, RZ, 0xc0, !PT ;  /* 0x0000002002027812 */ /* 0x000fe200078ec0ff */
[----:B------:R-:W1:Y:S03]  /*6dd0*/  LDCU.64 UR62, c[0x0][0x348] ;  /* 0x00006900ff3e77ac */ /* 0x000e660008000a00 */
[----:B------:R-:W1:Y:S01]  /*6de0*/  LDC.64 R70, c[0x0][0x8a8] ;  /* 0x00022a00ff467b82 */ /* 0x000e620000000a00 */
[----:B------:R-:W-:Y:S01]  /*6df0*/  IADD3 R77, PT, PT, -R2, 0x600, R77 ;  /* 0x00000600024d7810 */ /* 0x000fe20007ffe14d */
[----:B------:R-:W1:Y:S01]  /*6e00*/  LDCU UR41, c[0x0][0xb0c] ;  /* 0x00016180ff2977ac */ /* 0x000e620008000800 */
[----:B------:R-:W1:Y:S01]  /*6e10*/  LDCU UR55, c[0x0][0xb20] ;  /* 0x00016400ff3777ac */ /* 0x000e620008000800 */
[----:B------:R-:W1:Y:S01]  /*6e20*/  LDCU UR40, c[0x0][0xb30] ;  /* 0x00016600ff2877ac */ /* 0x000e620008000800 */
[----:B------:R-:W1:Y:S01]  /*6e30*/  LDCU.64 UR38, c[0x0][0xb28] ;  /* 0x00016500ff2677ac */ /* 0x000e620008000a00 */
[----:B------:R-:W1:Y:S01]  /*6e40*/  LDCU.128 UR44, c[0x0][0xb10] ;  /* 0x00016200ff2c77ac */ /* 0x000e620008000c00 */
[----:B------:R-:W1:Y:S01]  /*6e50*/  LDCU UR58, c[0x0][0x374] ;  /* 0x00006e80ff3a77ac */ /* 0x000e620008000800 */
[----:B------:R-:W-:Y:S01]  /*6e60*/  UIADD3 UR56, UPT, UPT, UR57, 0x600, URZ ;  /* 0x0000060039387890 */ /* 0x000fe2000fffe0ff */
[----:B---3--:R-:W-:-:S11]  /*6e70*/  IMAD.IADD R37, R0, 0x1, R37 ;  /* 0x0000000100257824 */ /* 0x008fd600078e0225 */
.L_x_152:
[----:B------:R-:W-:Y:S02]  /*6e80*/  LEA R3, R81, UR57, 0x3 ;  /* 0x0000003951037c11 */ /* 0x000fe4000f8e18ff */
[----:B------:R-:W-:Y:S02]  /*6e90*/  SHF.L.U32 R0, R83, 0x1f, RZ ;  /* 0x0000001f53007819 */ /* 0x000fe400000006ff */
[----:B-1----:R-:W-:Y:S02]  /*6ea0*/  LEA R4, R81, UR57, 0x4 ;  /* 0x0000003951047c11 */ /* 0x002fe4000f8e20ff */
[----:B------:R-:W3:Y:S02]  /*6eb0*/  SYNCS.PHASECHK.TRANS64.TRYWAIT P0, [R3+URZ+0x380], R0 ;  /* 0x00038000030075a7 */ /* 0x000ee400080011ff */
[----:B--23--:R-:W-:Y:S05]  /*6ec0*/  @!P0 BRA `(.L_x_135) ;  /* 0x0000003400288947 */ /* 0x00cfea0003800000 */
.L_x_284:
[----:B------:R-:W1:Y:S01]  /*6ed0*/  LDS.128 R4, [R4+0x410] ;  /* 0x0004100004047984 */ /* 0x000e620000000c00 */
[----:B------:R-:W-:Y:S01]  /*6ee0*/  UISETP.GE.AND UP0, UPT, UR37, 0x1, UPT ;  /* 0x000000012500788c */ /* 0x000fe2000bf06270 */
[----:B------:R-:W-:Y:S01]  /*6ef0*/  @!PT LDS RZ, [RZ] ;  /* 0x00000000fffff984 */ /* 0x000fe20000000800 */
[----:B------:R-:W-:Y:S01]  /*6f00*/  @!PT LDS RZ, [RZ] ;  /* 0x00000000fffff984 */ /* 0x000fe20000000800 */
[----:B------:R-:W-:Y:S01]  /*6f10*/  @!PT LDS RZ, [RZ] ;  /* 0x00000000fffff984 */ /* 0x000fe20000000800 */
[----:B------:R-:W-:Y:S01]  /*6f20*/  @!PT LDS RZ, [RZ] ;  /* 0x00000000fffff984 */ /* 0x000fe20000000800 */
[----:B------:R2:W-:Y:S06]  /*6f30*/  MEMBAR.ALL.CTA ;  /* 0x0000000000007992 */ /* 0x0005ec0000008000 */
[----:B--2---:R-:W2:Y:S01]  /*6f40*/  FENCE.VIEW.ASYNC.S ;  /* 0x00000000000073c6 */ /* 0x004ea20000000000 */
[----:B-1----:R-:W-:Y:S11]  /*6f50*/  LOP3.LUT P0, RZ, R6, 0x1, RZ, 0xc0, !PT ;  /* 0x0000000106ff7812 */ /* 0x002ff6000780c0ff */
[----:B------:R-:W-:Y:S02]  /*6f60*/  @!UPT UIADD3 URZ, UPT, UPT, URZ, URZ, URZ ;  /* 0x000000fffffff290 */ /* 0x000fe4000fffe0ff */
[----:B--2---:R-:W-:Y:S01]  /*6f70*/  VOTEU.ANY UP1, P0 ;  /* 0x0000000000ff7886 */ /* 0x004fe20000020100 */
[----:B------:R-:W-:Y:S01]  /*6f80*/  PLOP3.LUT P0, PT, PT, PT, UP1, 0x80, 0x8 ;  /* 0x000000000008781c */ /* 0x000fe20003f0f018 */
[----:B------:R-:W-:Y:S11]  /*6f90*/  UP2UR UR61, UPR, URZ, 0x2 ;  /* 0x00000002ff3d7883 */ /* 0x000ff60008000000 */
[----:B------:R-:W-:Y:S01]  /*6fa0*/  @!UPT UIADD3 URZ, UPT, UPT, URZ, URZ, URZ ;  /* 0x000000fffffff290 */ /* 0x000fe2000fffe0ff */
        /* <DEDUP_REMOVED lines=14> */
[----:B------:R-:W-:Y:S02]  /*7090*/  UISETP.NE.AND UP0, UPT, UR46, 0x1, UPT ;  /* 0x000000012e00788c */ /* 0x000fe4000bf05270 */
[----:B------:R-:W-:Y:S02]  /*70a0*/  USHF.R.U32.HI UR15, URZ, UR55, UR15 ;  /* 0x00000037ff0f7299 */ /* 0x000fe4000801160f */
[----:B------:R-:W-:Y:S02]  /*70b0*/  UIMAD.WIDE.U32 UR18, UR59, UR44, URZ ;  /* 0x0000002c3b1272a5 */ /* 0x000fe4000f8e00ff */
[----:B------:R-:W-:Y:S02]  /*70c0*/  UIMAD.WIDE.U32 UR20, UR42, UR47, URZ ;  /* 0x0000002f2a1472a5 */ /* 0x000fe4000f8e00ff */
[----:B------:R-:W-:Y:S02]  /*70d0*/  USEL UR4, UR58, UR15, !UP0 ;  /* 0x0000000f3a047287 */ /* 0x000fe4000c000000 */
[----:B------:R-:W-:Y:S02]  /*70e0*/  UISETP.NE.AND UP2, UPT, UR37, 0x1, UPT ;  /* 0x000000012500788c */ /* 0x000fe4000bf45270 */
[----:B------:R-:W-:Y:S02]  /*70f0*/  USHF.R.U32.HI UR14, URZ, UR45, UR19 ;  /* 0x0000002dff0e7299 */ /* 0x000fe40008011613 */
[----:B------:R-:W-:Y:S02]  /*7100*/  USHF.R.U32.HI UR15, URZ, UR55, UR21 ;  /* 0x00000037ff0f7299 */ /* 0x000fe40008011615 */
[----:B------:R-:W-:Y:S02]  /*7110*/  UIMAD.WIDE.U32 UR18, UR4, UR38, URZ ;  /* 0x00000026041272a5 */ /* 0x000fe4000f8e00ff */
[----:B------:R-:W-:Y:S02]  /*7120*/  UISETP.NE.AND UP1, UPT, UR41, 0x1, UPT ;  /* 0x000000012900788c */ /* 0x000fe4000bf25270 */
[----:B------:R-:W-:Y:S02]  /*7130*/  UIMAD.WIDE.U32 UR16, UR43, UR44, URZ ;  /* 0x0000002c2b1072a5 */ /* 0x000fe4000f8e00ff */
[----:B------:R-:W-:Y:S02]  /*7140*/  USEL UR8, UR42, UR15, !UP0 ;  /* 0x0000000f2a087287 */ /* 0x000fe4000c000000 */
[----:B------:R-:W-:Y:S02]  /*7150*/  USEL UR9, UR59, UR14, !UP1 ;  /* 0x0000000e3b097287 */ /* 0x000fe4000c800000 */
[----:B------:R-:W-:Y:S02]  /*7160*/  USHF.R.U32.HI UR14, URZ, UR45, UR17 ;  /* 0x0000002dff0e7299 */ /* 0x000fe40008011611 */
[----:B------:R-:W-:Y:S02]  /*7170*/  UIMAD.WIDE.U32 UR16, UR9, UR38, URZ ;  /* 0x00000026091072a5 */ /* 0x000fe4000f8e00ff */
[----:B------:R-:W-:Y:S02]  /*7180*/  USEL UR5, UR43, UR14, !UP1 ;  /* 0x0000000e2b057287 */ /* 0x000fe4000c800000 */
[----:B------:R-:W-:Y:S02]  /*7190*/  @UP2 USHF.R.U32.HI UR9, URZ, UR39, UR17 ;  /* 0x00000027ff092299 */ /* 0x000fe40008011611 */
[----:B------:R-:W-:Y:S02]  /*71a0*/  UIMAD.WIDE.U32 UR12, UR8, UR38, URZ ;  /* 0x00000026080c72a5 */ /* 0x000fe4000f8e00ff */
[----:B------:R-:W-:Y:S02]  /*71b0*/  UIMAD UR6, UR37, UR9, URZ ;  /* 0x00000009250672a4 */ /* 0x000fe4000f8e02ff */
[----:B------:R-:W-:Y:S01]  /*71c0*/  USHF.R.U32.HI UR11, URZ, UR39, UR13 ;  /* 0x00000027ff0b7299 */ /* 0x000fe2000801160d */
[----:B------:R-:W-:Y:S02]  /*71d0*/  UMOV UR15, UR19 ;  /* 0x00000013000f7c82 */ /* 0x000fe40008000000 */
[----:B------:R-:W-:Y:S02]  /*71e0*/  @UP2 USHF.R.U32.HI UR4, URZ, UR39, UR15 ;  /* 0x00000027ff042299 */ /* 0x000fe4000801160f */
[----:B------:R-:W-:Y:S02]  /*71f0*/  USEL UR12, UR8, UR11, !UP2 ;  /* 0x0000000b080c7287 */ /* 0x000fe4000d000000 */
[----:B------:R-:W-:Y:S02]  /*7200*/  UIMAD UR4, UR37, UR4, URZ ;  /* 0x00000004250472a4 */ /* 0x000fe4000f8e02ff */
[----:B------:R-:W-:Y:S02]  /*7210*/  UIADD3 UR11, UPT, UPT, -UR12, URZ, URZ ;  /* 0x000000ff0c0b7290 */ /* 0x000fe4000fffe1ff */
[----:B------:R-:W-:Y:S02]  /*7220*/  UISETP.GE.AND UP0, UPT, UR8, UR4, UPT ;  /* 0x000000040800728c */ /* 0x000fe4000bf06270 */
[----:B------:R-:W-:Y:S02]  /*7230*/  UIMAD UR11, UR37, UR11, UR8 ;  /* 0x0000000b250b72a4 */ /* 0x000fe4000f8e0208 */
[----:B------:R-:W-:Y:S02]  /*7240*/  UISETP.GE.OR UP0, UPT, UR5, UR6, UP0 ;  /* 0x000000060500728c */ /* 0x000fe40008706670 */
[----:B------:R-:W-:Y:S02]  /*7250*/  UIMAD.WIDE.U32 UR6, UR5, UR38, URZ ;  /* 0x00000026050672a5 */ /* 0x000fe4000f8e00ff */
[----:B------:R-:W-:Y:S04]  /*7260*/  UIADD3 UR6, UPT, UPT, -UR8, URZ, URZ ;  /* 0x000000ff08067290 */ /* 0x000fe8000fffe1ff */
[----:B------:R-:W-:Y:S03]  /*7270*/  UIMAD UR42, UR46, UR6, UR42 ;  /* 0x000000062e2a72a4 */ /* 0x000fe6000f8e022a */
[----:B------:R-:W-:Y:S02]  /*7280*/  @!UP0 USHF.R.U32.HI UR4, URZ, UR39, UR7 ;  /* 0x00000027ff048299 */ /* 0x000fe40008011607 */
[----:B------:R-:W-:Y:S02]  /*7290*/  UIADD3 UR7, UPT, UPT, -UR5, URZ, URZ ;  /* 0x000000ff05077290 */ /* 0x000fe4000fffe1ff */
[----:B------:R-:W-:Y:S02]  /*72a0*/  @!UP0 USEL UR4, UR5, UR4, !UP2 ;  /* 0x0000000405048287 */ /* 0x000fe4000d000000 */
[----:B------:R-:W-:Y:S02]  /*72b0*/  UIMAD UR43, UR41, UR7, UR43 ;  /* 0x00000007292b72a4 */ /* 0x000fe4000f8e022b */
[----:B------:R-:W-:Y:S02]  /*72c0*/  @!UP0 UIMAD UR10, UR9, UR11, UR4 ;  /* 0x0000000b090a82a4 */ /* 0x000fe4000f8e0204 */
[----:B------:R-:W-:Y:S04]  /*72d0*/  @!UP0 UIADD3 UR11, UPT, UPT, UR12, -UR4, URZ ;  /* 0x800000040c0b8290 */ /* 0x000fe8000fffe0ff */
[----:B------:R-:W-:Y:S03]  /*72e0*/  @!UP0 UIMAD UR8, UR11, UR37, UR5 ;  /* 0x000000250b0882a4 */ /* 0x000fe6000f8e0205 */
[----:B------:R-:W-:Y:S02]  /*72f0*/  @!UP0 UMOV UR5, UR10 ;  /* 0x0000000a00058c82 */ /* 0x000fe40008000000 */
[----:B------:R-:W-:Y:S02]  /*7300*/  UIMAD UR43, UR5, UR41, UR43 ;  /* 0x00000029052b72a4 */ /* 0x000fe4000f8e022b */
[----:B------:R-:W-:Y:S11]  /*7310*/  UIMAD UR42, UR8, UR46, UR42 ;  /* 0x0000002e082a72a4 */ /* 0x000ff6000f8e022a */
[----:B------:R-:W-:Y:S01]  /*7320*/  @!UPT UIADD3 URZ, UPT, UPT, URZ, URZ, URZ ;  /* 0x000000fffffff290 */ /* 0x000fe2000fffe0ff */
.L_x_136:
[----:B------:R-:W-:Y:S01]  /*7330*/  UISETP.NE.AND UP0, UPT, UR40, 0x1, UPT ;  /* 0x000000012800788c */ /* 0x000fe2000bf05270 */
[----:B------:R-:W-:Y:S10]  /*7340*/  IADD3 R81, PT, PT, R81, 0x1, RZ ;  /* 0x0000000151517810 */ /* 0x000ff40007ffe0ff */
[----:B------:R-:W2:Y:S01]  /*7350*/  @!UP0 LDCU.128 UR8, c[0x0][0xb10] ;  /* 0x00016200ff0887ac */ /* 0x000ea20008000c00 */
[----:B------:R-:W3:Y:S01]  /*7360*/  @!UP0 LDCU UR5, c[0x0][0xb0c] ;  /* 0x00016180ff0587ac */ /* 0x000ee20008000800 */
[----:B------:R-:W4:Y:S01]  /*7370*/  @!UP0 LDCU UR4, c[0x0][0xb20] ;  /* 0x00016400ff0487ac */ /* 0x000f220008000800 */
[----:B--2---:R-:W-:Y:S02]  /*7380*/  UIMAD.WIDE.U32 UR6, UR43, UR8, URZ ;  /* 0x000000082b0672a5 */ /* 0x004fe4000f8e00ff */
[----:B------:R-:W-:Y:S02]  /*7390*/  UIMAD.WIDE.U32 UR12, UR42, UR11, URZ ;  /* 0x0000000b2a0c72a5 */ /* 0x000fe4000f8e00ff */
[----:B------:R-:W-:Y:S02]  /*73a0*/  @!UP0 UISETP.NE.AND UP1, UPT, UR10, 0x1, UPT ;  /* 0x000000010a00888c */ /* 0x000fe4000bf25270 */
[----:B------:R-:W-:Y:S02]  /*73b0*/  @!UP0 USHF.R.U32.HI UR7, URZ, UR9, UR7 ;  /* 0x00000009ff078299 */ /* 0x000fe40008011607 */
[----:B---3--:R-:W-:Y:S02]  /*73c0*/  @!UP0 UISETP.NE.AND UP2, UPT, UR5, 0x1, UPT ;  /* 0x000000010500888c */ /* 0x008fe4000bf45270 */
[----:B----4-:R-:W-:Y:S02]  /*73d0*/  @!UP0 USHF.R.U32.HI UR4, URZ, UR4, UR13 ;  /* 0x00000004ff048299 */ /* 0x010fe4000801160d */
[----:B------:R-:W-:Y:S02]  /*73e0*/  @!UP0 USEL UR7, UR43, UR7, !UP2 ;  /* 0x000000072b078287 */ /* 0x000fe4000d000000 */
[----:B------:R-:W-:Y:S04]  /*73f0*/  @!UP0 USEL UR6, UR42, UR4, !UP1 ;  /* 0x000000042a068287 */ /* 0x000fe8000c800000 */
[----:B------:R-:W-:Y:S02]  /*7400*/  @!UP0 UIADD3 UR4, UPT, UPT, -UR7, UR6, URZ ;  /* 0x0000000607048290 */ /* 0x000fe4000fffe1ff */
[----:B------:R-:W-:Y:S02]  /*7410*/  @!UP0 UIADD3 UR6, UPT, UPT, UR7, -UR6, URZ ;  /* 0x8000000607068290 */ /* 0x000fe4000fffe0ff */
[----:B------:R-:W-:Y:S02]  /*7420*/  @!UP0 UIMAD UR43, UR4, UR5, UR43 ;  /* 0x00000005042b82a4 */ /* 0x000fe4000f8e022b */
[----:B------:R-:W-:Y:S02]  /*7430*/  @!UP0 UIMAD UR42, UR6, UR10, UR42 ;  /* 0x0000000a062a82a4 */ /* 0x000fe4000f8e022a */
[----:B------:R-:W-:Y:S09]  /*7440*/  ULOP3.LUT UP0, URZ, UR56, 0x1b0, URZ, 0xc0, !UPT ;  /* 0x000001b038ff7892 */ /* 0x000ff2000f80c0ff */
[----:B------:R-:W-:Y:S05]  /*7450*/  BRA.U !UP0, `(.L_x_137) ;  /* 0x0000000108407547 */ /* 0x000fea000b800000 */
[----:B------:R-:W2:Y:S01]  /*7460*/  LDCU.64 UR8, c[0x4][0x80] ;  /* 0x01001000ff0877ac */ /* 0x000ea20008000a00 */
[----:B------:R-:W-:Y:S01]  /*7470*/  MOV R3, 0x0 ;  /* 0x0000000000037802 */ /* 0x000fe20000000f00 */
[----:B------:R-:W-:Y:S02]  /*7480*/  HFMA2 R12, -RZ, RZ, 0, 5.9604644775390625e-08 ;  /* 0x00000001ff0c7431 */ /* 0x000fe400000001ff */
[----:B------:R-:W-:Y:S02]  /*7490*/  IMAD.MOV.U32 R8, RZ, RZ, 0x70 ;  /* 0x00000070ff087424 */ /* 0x000fe400078e00ff */
[----:B------:R-:W-:Y:S01]  /*74a0*/  IMAD.MOV.U32 R13, RZ, RZ, RZ ;  /* 0x000000ffff0d7224 */ /* 0x000fe200078e00ff */
[----:B------:R-:W3:Y:S01]  /*74b0*/  LDCU.64 UR6, c[0x4][0x88] ;  /* 0x01001100ff0677ac */ /* 0x000ee20008000a00 */
[----:B------:R-:W4:Y:S01]  /*74c0*/  LDC.64 R2, c[0x4][R3] ;  /* 0x0100000003027b82 */ /* 0x000f220000000a00 */
[----:B------:R-:W1:Y:S01]  /*74d0*/  LDCU.64 UR4, c[0x4][0x8] ;  /* 0x01000100ff0477ac */ /* 0x000e620008000a00 */
[----:B--2---:R-:W-:Y:S01]  /*74e0*/  MOV R5, UR9 ;  /* 0x0000000900057c02 */ /* 0x004fe20008000f00 */
[----:B------:R-:W-:Y:S01]  /*74f0*/  IMAD.U32 R4, RZ, RZ, UR8 ;  /* 0x00000008ff047e24 */ /* 0x000fe2000f8e00ff */
[----:B---3--:R-:W-:Y:S01]  /*7500*/  MOV R7, UR7 ;  /* 0x0000000700077c02 */ /* 0x008fe20008000f00 */
[----:B------:R-:W-:Y:S01]  /*7510*/  IMAD.U32 R6, RZ, RZ, UR6 ;  /* 0x00000006ff067e24 */ /* 0x000fe2000f8e00ff */
[----:B-1----:R-:W-:Y:S01]  /*7520*/  MOV R11, UR5 ;  /* 0x00000005000b7c02 */ /* 0x002fe20008000f00 */
[----:B------:R-:W-:Y:S02]  /*7530*/  IMAD.U32 R10, RZ, RZ, UR4 ;  /* 0x00000004ff0a7e24 */ /* 0x000fe4000f8e00ff */
[----:B------:R-:W-:Y:S07]  /*7540*/  LEPC R20, `(.L_x_137) ;  /* 0x000000001014794e */ /* 0x000fee0000000000 */
[----:B----45:R-:W-:Y:S05]  /*7550*/  CALL.ABS.NOINC R2 ;  /* 0x0000000002007343 */ /* 0x030fea0003c00000 */
.L_x_137:
[----:B------:R-:W-:Y:S01]  /*7560*/  LOP3.LUT P0, RZ, R85, 0x1b0, RZ, 0xc0, !PT ;  /* 0x000001b055ff7812 */ /* 0x000fe2000780c0ff */
[----:B------:R-:W-:Y:S11]  /*7570*/  BSSY.RECONVERGENT B6, `(.L_x_138) ;  /* 0x0000013000067945 */ /* 0x000ff60003800200 */
[----:B------:R-:W-:Y:S01]  /*7580*/  @!UPT UIADD3 URZ, UPT, UPT, URZ, URZ, URZ ;  /* 0x000000fffffff290 */ /* 0x000fe2000fffe0ff */
[----:B------:R-:W-:Y:S05]  /*7590*/  @!P0 BRA `(.L_x_139) ;  /* 0x0000000000408947 */ /* 0x000fea0003800000 */
        /* <DEDUP_REMOVED lines=16> */
.L_x_139:
[----:B------:R-:W-:Y:S05]  /*76a0*/  BSYNC.RECONVERGENT B6 ;  /* 0x0000000000067941 */ /* 0x000fea0003800200 */
.L_x_138:
[----:B------:R-:W-:Y:S02]  /*76b0*/  ISETP.NE.U32.AND P0, PT, R68, RZ, PT ;  /* 0x000000ff4400720c */ /* 0x000fe40003f05070 */
[C---:B------:R-:W-:Y:S02]  /*76c0*/  ISETP.NE.U32.AND P2, PT, R74.reuse, RZ, PT ;  /* 0x000000ff4a00720c */ /* 0x040fe40003f45070 */
[----:B------:R-:W-:Y:S02]  /*76d0*/  ISETP.NE.AND.EX P0, PT, R69, RZ, PT, P0 ;  /* 0x000000ff4500720c */ /* 0x000fe40003f05300 */
[----:B------:R-:W-:Y:S02]  /*76e0*/  ISETP.NE.U32.AND P4, PT, R74, RZ, PT ;  /* 0x000000ff4a00720c */ /* 0x000fe40003f85070 */
[C---:B------:R-:W-:Y:S02]  /*76f0*/  ISETP.NE.AND.EX P2, PT, R75.reuse, RZ, P0, P2 ;  /* 0x000000ff4b00720c */ /* 0x040fe40000745320 */
[----:B------:R-:W-:Y:S02]  /*7700*/  ISETP.NE.AND.EX P4, PT, R75, RZ, PT, P4 ;  /* 0x000000ff4b00720c */ /* 0x000fe40003f85340 */
[----:B------:R-:W-:Y:S02]  /*7710*/  ISETP.NE.U32.AND P5, PT, R72, RZ, PT ;  /* 0x000000ff4800720c */ /* 0x000fe40003fa5070 */
[----:B------:R-:W-:Y:S02]  /*7720*/  PLOP3.LUT P0, PT, PT, PT, PT, 0x8, 0x80 ;  /* 0x000000000080781c */ /* 0x000fe40003f0e170 */
[----:B------:R-:W-:Y:S05]  /*7730*/  ISETP.NE.AND.EX P5, PT, R73, RZ, PT, P5 ;  /* 0x000000ff4900720c */ /* 0x000fea0003fa5350 */
[----:B------:R-:W-:Y:S02]  /*7740*/  @!P2 ISETP.NE.U32.AND P1, PT, R68, RZ, PT ;  /* 0x000000ff4400a20c */ /* 0x000fe40003f25070 */
[----:B------:R-:W-:Y:S02]  /*7750*/  @!P2 PLOP3.LUT P0, PT, P4, PT, PT, 0x80, 0x8 ;  /* 0x000000000008a81c */ /* 0x000fe4000270f070 */
[----:B------:R-:W-:Y:S01]  /*7760*/  @!P2 ISETP.NE.AND.EX P1, PT, R69, RZ, PT, P1 ;  /* 0x000000ff4500a20c */ /* 0x000fe20003f25310 */
[----:B------:R-:W-:Y:S01]  /*7770*/  @!UPT UIADD3 URZ, UPT, UPT, URZ, URZ, URZ ;  /* 0x000000fffffff290 */ /* 0x000fe2000fffe0ff */
[----:B------:R-:W-:Y:S11]  /*7780*/  @!P4 BRA `(.L_x_140) ;  /* 0x00000000002cc947 */ /* 0x000ff60003800000 */
[----:B------:R-:W-:Y:S01]  /*7790*/  ISETP.NE.U32.AND P3, PT, R68, RZ, PT ;  /* 0x000000ff4400720c */ /* 0x000fe20003f65070 */
[----:B------:R-:W-:Y:S03]  /*77a0*/  IMAD.MOV.U32 R79, RZ, RZ, 0x1 ;  /* 0x00000001ff4f7424 */ /* 0x000fe600078e00ff */
[----:B------:R-:W-:Y:S11]  /*77b0*/  ISETP.NE.AND.EX P3, PT, R69, RZ, PT, P3 ;  /* 0x000000ff4500720c */ /* 0x000ff60003f65330 */
[----:B------:R-:W-:Y:S02]  /*77c0*/  @!UPT UIADD3 URZ, UPT, UPT, URZ, URZ, URZ ;  /* 0x000000fffffff290 */ /* 0x000fe4000fffe0ff */
[----:B------:R-:W2:Y:S01]  /*77d0*/  @P3 LDC.64 R2, c[0x0][0x888] ;  /* 0x00022200ff023b82 */ /* 0x000ea20000000a00 */
[----:B-1----:R-:W-:Y:S04]  /*77e0*/  @P3 IMAD R0, R74, UR36, RZ ;  /* 0x000000244a003c24 */ /* 0x002fe8000f8e02ff */
[----:B--2---:R-:W-:Y:S04]  /*77f0*/  @P3 IMAD.WIDE R2, R0, 0x4, R2 ;  /* 0x0000000400023825 */ /* 0x004fe800078e0202 */
[----:B------:R-:W-:Y:S01]  /*7800*/  HFMA2 R0, -RZ, RZ, 0, 5.9604644775390625e-08 ;  /* 0x00000001ff007431 */ /* 0x000fe200000001ff */
[----:B-----5:R2:W5:Y:S04]  /*7810*/  @P3 LDG.E R39, desc[UR52][R2.64] ;  /* 0x0000003402273981 */ /* 0x020568000c1e1900 */
[----:B------:R-:W-:Y:S01]  /*7820*/  @!P3 PRMT R79, R0, 0x7610, R79 ;  /* 0x00007610004fb816 */ /* 0x000fe2000000004f */
[----:B--2---:R-:W3:Y:S06]  /*7830*/  @!P3 LDC R39, c[0x0][0x880] ;  /* 0x00022000ff27bb82 */ /* 0x004eec0000000800 */
.L_x_140:
[----:B------:R-:W-:Y:S05]  /*7840*/  @!P5 BRA `(.L_x_141) ;  /* 0x000000000020d947 */ /* 0x000fea0003800000 */
[----:B------:R-:W-:Y:S04]  /*7850*/  ISETP.NE.U32.AND P3, PT, R70, RZ, PT ;  /* 0x000000ff4600720c */ /* 0x000fe80003f65070 */
[----:B------:R-:W-:Y:S11]  /*7860*/  ISETP.NE.AND.EX P3, PT, R71, RZ, PT, P3 ;  /* 0x000000ff4700720c */ /* 0x000ff60003f65330 */
[----:B------:R-:W-:Y:S02]  /*7870*/  @!UPT UIADD3 URZ, UPT, UPT, URZ, URZ, URZ ;  /* 0x000000fffffff290 */ /* 0x000fe4000fffe0ff */
[----:B------:R-:W2:Y:S01]  /*7880*/  @P3 LDC.64 R2, c[0x0][0x8a8] ;  /* 0x00022a00ff023b82 */ /* 0x000ea20000000a00 */
[----:B-1----:R-:W-:Y:S04]  /*7890*/  @P3 IMAD R0, R72, UR36, RZ ;  /* 0x0000002448003c24 */ /* 0x002fe8000f8e02ff */
[----:B--2---:R-:W-:Y:S05]  /*78a0*/  @P3 IMAD.WIDE R2, R0, 0x4, R2 ;  /* 0x0000000400023825 */ /* 0x004fea00078e0202 */
[----:B-----5:R2:W5:Y:S02]  /*78b0*/  @P3 LDG.E R38, desc[UR52][R2.64] ;  /* 0x0000003402263981 */ /* 0x020564000c1e1900 */
[----:B--2---:R-:W4:Y:S02]  /*78c0*/  @!P3 LDC R38, c[0x0][0x8a0] ;  /* 0x00022800ff26bb82 */ /* 0x004f240000000800 */
.L_x_141:
[----:B---3-5:R-:W-:Y:S01]  /*78d0*/  @!P2 FSETP.NEU.AND P3, PT, R39, RZ, PT ;  /* 0x000000ff2700a20b */ /* 0x028fe20003f6d000 */
[----:B------:R-:W-:Y:S01]  /*78e0*/  BSSY B1, `(.L_x_142) ;  /* 0x000003b000017945 */ /* 0x000fe20003800000 */
[----:B------:R-:W-:Y:S02]  /*78f0*/  @!P2 SEL R2, RZ, 0xffffffff, P1 ;  /* 0xffffffffff02a807 */ /* 0x000fe40000800000 */
[----:B------:R-:W-:Y:S02]  /*7900*/  CS2R R66, SRZ ;  /* 0x0000000000427805 */ /* 0x000fe4000001ff00 */
[----:B-1----:R-:W-:Y:S02]  /*7910*/  @!P2 SEL R0, RZ, 0xffffffff, P3 ;  /* 0xffffffffff00a807 */ /* 0x002fe40001800000 */
[----:B------:R-:W-:Y:S02]  /*7920*/  CS2R R64, SRZ ;  /* 0x0000000000407805 */ /* 0x000fe4000001ff00 */
[----:B------:R-:W-:Y:S02]  /*7930*/  @!P2 LOP3.LUT P1, RZ, R79, 0xff, RZ, 0xc0, !PT ;  /* 0x000000ff4fffa812 */ /* 0x000fe4000782c0ff */
[----:B------:R-:W-:Y:S02]  /*7940*/  CS2R R18, SRZ ;  /* 0x0000000000127805 */ /* 0x000fe4000001ff00 */
[----:B------:R-:W-:Y:S02]  /*7950*/  LEA R22, R36, UR57, 0x3 ;  /* 0x0000003924167c11 */ /* 0x000fe4000f8e18ff */
[----:B------:R-:W-:Y:S02]  /*7960*/  CS2R R16, SRZ ;  /* 0x0000000000107805 */ /* 0x000fe4000001ff00 */
[----:B------:R-:W-:Y:S02]  /*7970*/  @P0 SEL R0, R2, R0, !P1 ;  /* 0x0000000002000207 */ /* 0x000fe40004800000 */
[----:B------:R-:W-:Y:S02]  /*7980*/  SHF.L.U32 R3, R84, 0x1f, RZ ;  /* 0x0000001f54037819 */ /* 0x000fe400000006ff */
[----:B------:R-:W-:Y:S02]  /*7990*/  @!P2 LOP3.LUT R0, R0, 0x1, RZ, 0xc0, !PT ;  /* 0x000000010000a812 */ /* 0x000fe400078ec0ff */
[----:B------:R-:W-:Y:S02]  /*79a0*/  LEA.HI R2, R36, R36, RZ, 0x1 ;  /* 0x0000002424027211 */ /* 0x000fe400078f08ff */
[----:B------:R-:W-:Y:S02]  /*79b0*/  ISETP.NE.U32.OR P2, PT, R0, 0x1, P2 ;  /* 0x000000010000780c */ /* 0x000fe40001745470 */
[----:B------:R-:W-:Y:S11]  /*79c0*/  PLOP3.LUT P5, PT, PT, PT, PT, 0x8, 0x80 ;  /* 0x000000000080781c */ /* 0x000ff60003fae170 */
[----:B------:R-:W-:Y:S04]  /*79d0*/  @P2 SHF.L.U32 R0, R82, 0x1f, RZ ;  /* 0x0000001f52002819 */ /* 0x000fe800000006ff */
[----:B------:R1:W2:Y:S01]  /*79e0*/  @P2 SYNCS.PHASECHK.TRANS64.TRYWAIT P0, [UR57+0x360], R0 ;  /* 0x00036000ff0025a7 */ /* 0x0002a20008001139 */
[----:B------:R3:W3:Y:S01]  /*79f0*/  SYNCS.PHASECHK.TRANS64.TRYWAIT P3, [R22+URZ+0x3a0], R3 ;  /* 0x0003a003160075a7 */ /* 0x0006e200080611ff */
[C---:B-1----:R-:W-:Y:S01]  /*7a00*/  IMAD.SHL.U32 R0, R2.reuse, 0x20, RZ ;  /* 0x0000002002007824 */ /* 0x042fe200078e00ff */
[----:B------:R-:W-:Y:S04]  /*7a10*/  LOP3.LUT R2, R2, 0xffe, RZ, 0xc0, !PT ;  /* 0x00000ffe02027812 */ /* 0x000fe800078ec0ff */
[----:B------:R-:W-:Y:S01]  /*7a20*/  LOP3.LUT R0, R0, 0xffffffc0, RZ, 0xc0, !PT ;  /* 0xffffffc000007812 */ /* 0x000fe200078ec0ff */
[----:B------:R-:W-:Y:S04]  /*7a30*/  IMAD.IADD R2, R36, 0x1, -R2 ;  /* 0x0000000124027824 */ /* 0x000fe800078e0a02 */
[----:B------:R-:W-:Y:S04]  /*7a40*/  IMAD.IADD R0, R37, 0x1, R0 ;  /* 0x0000000125007824 */ /* 0x000fe800078e0200 */
[----:B------:R-:W-:Y:S01]  /*7a50*/  IMAD R2, R2, 0x100000, R0 ;  /* 0x0010000002027824 */ /* 0x000fe200078e0200 */
[----:B--2---:R-:W-:Y:S01]  /*7a60*/  @P2 PLOP3.LUT P5, PT, P0, PT, PT, 0x8, 0x80 ;  /* 0x000000000080281c */ /* 0x004fe200007ae170 */
[----:B------:R-:W-:Y:S01]  /*7a70*/  @!UPT UIADD3 URZ, UPT, UPT, URZ, URZ, URZ ;  /* 0x000000fffffff290 */ /* 0x000fe2000fffe0ff */
[----:B---3--:R-:W-:Y:S11]  /*7a80*/  @!P2 BRA `(.L_x_143) ;  /* 0x000000000080a947 */ /* 0x008ff60003800000 */
[----:B------:R-:W-:Y:S01]  /*7a90*/  ISETP.NE.U32.AND P0, PT, R68, RZ, PT ;  /* 0x000000ff4400720c */ /* 0x000fe20003f05070 */
[----:B------:R-:W-:Y:S01]  /*7aa0*/  BSSY B0, `(.L_x_144) ;  /* 0x0000012000007945 */ /* 0x000fe20003800000 */
[----:B------:R-:W-:Y:S02]  /*7ab0*/  FSETP.NEU.AND P2, PT, R39, RZ, PT ;  /* 0x000000ff2700720b */ /* 0x000fe40003f4d000 */
[----:B------:R-:W-:Y:S02]  /*7ac0*/  CS2R R18, SRZ ;  /* 0x0000000000127805 */ /* 0x000fe4000001ff00 */
[----:B------:R-:W-:Y:S02]  /*7ad0*/  ISETP.NE.AND.EX P0, PT, R69, RZ, PT, P0 ;  /* 0x000000ff4500720c */ /* 0x000fe40003f05300 */
[----:B------:R-:W-:Y:S02]  /*7ae0*/  CS2R R16, SRZ ;  /* 0x0000000000107805 */ /* 0x000fe4000001ff00 */
[----:B------:R-:W-:Y:S02]  /*7af0*/  LOP3.LUT P1, RZ, R79, 0xff, RZ, 0xc0, !PT ;  /* 0x000000ff4fff7812 */ /* 0x000fe4000782c0ff */
[----:B------:R-:W-:Y:S02]  /*7b00*/  CS2R R66, SRZ ;  /* 0x0000000000427805 */ /* 0x000fe4000001ff00 */
[----:B------:R-:W-:Y:S02]  /*7b10*/  SEL R0, RZ, 0xffffffff, P2 ;  /* 0xffffffffff007807 */ /* 0x000fe40001000000 */
[----:B------:R-:W-:Y:S02]  /*7b20*/  CS2R R64, SRZ ;  /* 0x0000000000407805 */ /* 0x000fe4000001ff00 */
[----:B------:R-:W-:Y:S04]  /*7b30*/  SEL R4, RZ, 0xffffffff, P0 ;  /* 0xffffffffff047807 */ /* 0x000fe80000000000 */
[----:B------:R-:W-:Y:S04]  /*7b40*/  @P4 SEL R0, R4, R0, !P1 ;  /* 0x0000000004004207 */ /* 0x000fe80004800000 */
[----:B------:R-:W-:Y:S04]  /*7b50*/  LOP3.LUT R0, R0, 0x1, RZ, 0xc0, !PT ;  /* 0x0000000100007812 */ /* 0x000fe800078ec0ff */
[----:B------:R-:W-:Y:S01]  /*7b60*/  ISETP.NE.U32.AND P0, PT, R0, 0x1, PT ;  /* 0x000000010000780c */ /* 0x000fe20003f05070 */
[----:B------:R-:W-:Y:S01]  /*7b70*/  @!UPT UIADD3 URZ, UPT, UPT, URZ, URZ, URZ ;  /* 0x000000fffffff290 */ /* 0x000fe2000fffe0ff */
[----:B------:R-:W-:Y:S11]  /*7b80*/  @!P5 BRA `(.L_x_145) ;  /* 0x00000000000cd947 */ /* 0x000ff60003800000 */
[----:B------:R-:W-:Y:S04]  /*7b90*/  SHF.L.U32 R4, R82, 0x1f, RZ ;  /* 0x0000001f52047819 */ /* 0x000fe800000006ff */
[----:B------:R-:W1:Y:S02]  /*7ba0*/  SYNCS.PHASECHK.TRANS64.TRYWAIT P1, [UR57+0x360], R4 ;  /* 0x00036004ff0075a7 */ /* 0x000e640008021139 */
[----:B-1----:R-:W-:Y:S05]  /*7bb0*/  @!P1 BRA `(.L_x_146) ;  /* 0x0000002800009947 */ /* 0x002fea0003800000 */
.L_x_145:
[----:B------:R-:W-:Y:S05]  /*7bc0*/  BSYNC B0 ;  /* 0x0000000000007941 */ /* 0x000fea0003800000 */
.L_x_144:
[----:B------:R2:W3:Y:S01]  /*7bd0*/  @P0 LDS.128 R16, [R78+UR57+0x600] ;  /* 0x000600394e100984 */ /* 0x0004e20008000c00 */
[----:B------:R-:W-:Y:S01]  /*7be0*/  UIADD3 UR4, UPT, UPT, UR57, 0x368, URZ ;  /* 0x0000036839047890 */ /* 0x000fe2000fffe0ff */
[----:B------:R-:W-:Y:S02]  /*7bf0*/  LOP3.LUT R82, R82, 0x1, RZ, 0x3c, !PT ;  /* 0x0000000152527812 */ /* 0x000fe400078e3cff */
[----:B------:R2:W1:Y:S01]  /*7c00*/  @P0 LDS.128 R64, [R77+0x10] ;  /* 0x000010004d400984 */ /* 0x0004620000000c00 */
[----:B------:R-:W-:Y:S01]  /*7c10*/  UPRMT UR4, UR54, 0x654, UR4 ;  /* 0x0000065436047896 */ /* 0x000fe20008000004 */
[----:B------:R-:W-:Y:S01]  /*7c20*/  @!PT LDS RZ, [RZ] ;  /* 0x00000000fffff984 */ /* 0x000fe20000000800 */
[----:B------:R-:W-:Y:S01]  /*7c30*/  @!PT LDS RZ, [RZ] ;  /* 0x00000000fffff984 */ /* 0x000fe20000000800 */
[----:B------:R-:W-:Y:S01]  /*7c40*/  @!PT LDS RZ, [RZ] ;  /* 0x00000000fffff984 */ /* 0x000fe20000000800 */
[----:B------:R-:W-:Y:S01]  /*7c50*/  @!PT LDS RZ, [RZ] ;  /* 0x00000000fffff984 */ /* 0x000fe20000000800 */
[----:B------:R5:W-:Y:S06]  /*7c60*/  MEMBAR.ALL.CTA ;  /* 0x0000000000007992 */ /* 0x000bec0000008000 */
[----:B-----5:R-:W5:Y:S02]  /*7c70*/  FENCE.VIEW.ASYNC.S ;  /* 0x00000000000073c6 */ /* 0x020f640000000000 */
[----:B-----5:R-:W-:Y:S03]  /*7c80*/  SYNCS.ARRIVE.TRANS64.RED.A1T0 RZ, [UR4], RZ ;  /* 0x000000ffffff79a7 */ /* 0x020fe60008100404 */
.L_x_143:
[----:B------:R-:W-:Y:S05]  /*7c90*/  BSYNC B1 ;  /* 0x0000000000017941 */ /* 0x000fea0003800000 */
.L_x_142:
[----:B-1----:R-:W-:Y:S04]  /*7ca0*/  SHF.R.U32.HI R0, RZ, 0x15, R2 ;  /* 0x00000015ff007819 */ /* 0x002fe80000011602 */
[----:B------:R-:W-:Y:S01]  /*7cb0*/  LOP3.LUT P0, RZ, R0, 0x3, R80, 0x48, !PT ;  /* 0x0000000300ff7812 */ /* 0x000fe20007804850 */
[----:B------:R-:W-:Y:S01]  /*7cc0*/  @!UPT UIADD3 URZ, UPT, UPT, URZ, URZ, URZ ;  /* 0x000000fffffff290 */ /* 0x000fe2000fffe0ff */
[----:B------:R-:W-:Y:S11]  /*7cd0*/  @P3 BRA `(.L_x_147) ;  /* 0x0000000000083947 */ /* 0x000ff60003800000 */
[----:B------:R-:W1:Y:S02]  /*7ce0*/  SYNCS.PHASECHK.TRANS64.TRYWAIT P1, [R22+URZ+0x3a0], R3 ;  /* 0x0003a003160075a7 */ /* 0x000e6400080211ff */
[----:B-1----:R-:W-:Y:S05]  /*7cf0*/  @!P1 BRA `(.L_x_148) ;  /* 0x0000002400c89947 */ /* 0x002fea0003800000 */
.L_x_147:
[----:B------:R-:W-:Y:S05]  /*7d00*/  @!P0 BRA `(.L_x_149) ;  /* 0x0000000000408947 */ /* 0x000fea0003800000 */
[----:B------:R-:W1:Y:S01]  /*7d10*/  LDCU.64 UR8, c[0x4][0x70] ;  /* 0x01000e00ff0877ac */ /* 0x000e620008000a00 */
[----:B------:R-:W-:Y:S01]  /*7d20*/  MOV R15, 0x0 ;  /* 0x00000000000f7802 */ /* 0x000fe20000000f00 */
[----:B------:R-:W-:Y:S02]  /*7d30*/  HFMA2 R12, -RZ, RZ, 0, 5.9604644775390625e-08 ;  /* 0x00000001ff0c7431 */ /* 0x000fe400000001ff */
[----:B------:R-:W-:Y:S02]  /*7d40*/  IMAD.MOV.U32 R8, RZ, RZ, 0x192 ;  /* 0x00000192ff087424 */ /* 0x000fe400078e00ff */
[----:B------:R-:W-:Y:S01]  /*7d50*/  IMAD.MOV.U32 R13, RZ, RZ, RZ ;  /* 0x000000ffff0d7224 */ /* 0x000fe200078e00ff */
[----:B------:R-:W5:Y:S01]  /*7d60*/  LDCU.64 UR6, c[0x4][0x78] ;  /* 0x01000f00ff0677ac */ /* 0x000f620008000a00 */
[----:B------:R-:W2:Y:S01]  /*7d70*/  LDC.64 R14, c[0x4][R15] ;  /* 0x010000000f0e7b82 */ /* 0x000ea20000000a00 */
[----:B------:R-:W3:Y:S01]  /*7d80*/  LDCU.64 UR4, c[0x4][0x10] ;  /* 0x01000200ff0477ac */ /* 0x000ee20008000a00 */
[----:B-1----:R-:W-:Y:S01]  /*7d90*/  MOV R5, UR9 ;  /* 0x0000000900057c02 */ /* 0x002fe20008000f00 */
[----:B------:R-:W-:Y:S01]  /*7da0*/  IMAD.U32 R4, RZ, RZ, UR8 ;  /* 0x00000008ff047e24 */ /* 0x000fe2000f8e00ff */
[----:B-----5:R-:W-:Y:S01]  /*7db0*/  MOV R7, UR7 ;  /* 0x0000000700077c02 */ /* 0x020fe20008000f00 */
[----:B------:R-:W-:Y:S01]  /*7dc0*/  IMAD.U32 R6, RZ, RZ, UR6 ;  /* 0x00000006ff067e24 */ /* 0x000fe2000f8e00ff */
[----:B---3--:R-:W-:Y:S01]  /*7dd0*/  MOV R11, UR5 ;  /* 0x00000005000b7c02 */ /* 0x008fe20008000f00 */
[----:B------:R-:W-:Y:S02]  /*7de0*/  IMAD.U32 R10, RZ, RZ, UR4 ;  /* 0x00000004ff0a7e24 */ /* 0x000fe4000f8e00ff */
[----:B------:R-:W-:Y:S07]  /*7df0*/  LEPC R20, `(.L_x_149) ;  /* 0x000000001014794e */ /* 0x000fee0000000000 */
[----:B--2-4-:R-:W-:Y:S05]  /*7e00*/  CALL.ABS.NOINC R14 ;  /* 0x000000000e007343 */ /* 0x014fea0003c00000 */
.L_x_149:
[----:B------:R-:W-:Y:S01]  /*7e10*/  LOP3.LUT P0, RZ, R76, 0x60, RZ, 0xc0, !PT ;  /* 0x000000604cff7812 */ /* 0x000fe2000780c0ff */
[----:B------:R-:W-:Y:S05]  /*7e20*/  WARPSYNC.ALL ;  /* 0x0000000000007948 */ /* 0x000fea0003800000 */
[----:B------:R-:W-:Y:S01]  /*7e30*/  R2UR UR4, R2 ;  /* 0x00000000020472ca */ /* 0x000fe200000e0000 */
[----:B------:R-:W-:Y:S01]  /*7e40*/  BSSY.RECONVERGENT B0, `(.L_x_150) ;  /* 0x000009f000007945 */ /* 0x000fe20003800200 */
[-C--:B---3--:R-:W-:Y:S02]  /*7e50*/  F2FP.F16.E5M2.UNPACK_B R2, R16.reuse ;  /* 0x00000010ff02723e */ /* 0x088fe400020004ff */
[----:B------:R-:W-:Y:S02]  /*7e60*/  F2FP.F16.E5M2.UNPACK_B R16, R16.H1 ;  /* 0x00000010ff10723e */ /* 0x000fe400030004ff */
[----:B------:R-:W-:Y:S01]  /*7e70*/  R2UR UR5, R22 ;  /* 0x00000000160572ca */ /* 0x000fe200000e0000 */
[----:B------:R-:W-:Y:S01]  /*7e80*/  HADD2.F32 R0, -RZ, R2.H0_H0 ;  /* 0x20000002ff007230 */ /* 0x000fe20000004100 */
[-C--:B------:R-:W-:Y:S01]  /*7e90*/  F2FP.F16.E5M2.UNPACK_B R42, R17.reuse ;  /* 0x00000011ff2a723e */ /* 0x080fe200020004ff */
[--C-:B------:R-:W-:Y:S01]  /*7ea0*/  HADD2.F32 R3, -RZ, R16.reuse.H0_H0 ;  /* 0x20000010ff037230 */ /* 0x100fe20000004100 */
[----:B------:R-:W-:Y:S01]  /*7eb0*/  F2FP.F16.E5M2.UNPACK_B R44, R17.H1 ;  /* 0x00000011ff2c723e */ /* 0x000fe200030004ff */
[----:B------:R-:W-:Y:S01]  /*7ec0*/  HADD2.F32 R40, -RZ, R16.H1_H1 ;  /* 0x30000010ff287230 */ /* 0x000fe20000004100 */
[-C--:B------:R-:W-:Y:S01]  /*7ed0*/  F2FP.F16.E5M2.UNPACK_B R46, R18.reuse ;  /* 0x00000012ff2e723e */ /* 0x080fe200020004ff */
[----:B------:R-:W-:Y:S01]  /*7ee0*/  HADD2.F32 R2, -RZ, R2.H1_H1 ;  /* 0x30000002ff027230 */ /* 0x000fe20000004100 */
[----:B------:R-:W-:Y:S01]  /*7ef0*/  F2FP.F16.E5M2.UNPACK_B R48, R18.H1 ;  /* 0x00000012ff30723e */ /* 0x000fe200030004ff */
[--C-:B------:R-:W-:Y:S01]  /*7f00*/  HADD2.F32 R41, -RZ, R42.reuse.H0_H0 ;  /* 0x2000002aff297230 */ /* 0x100fe20000004100 */
[-C--:B------:R-:W-:Y:S01]  /*7f10*/  F2FP.F16.E5M2.UNPACK_B R50, R19.reuse ;  /* 0x00000013ff32723e */ /* 0x080fe200020004ff */
[----:B------:R-:W-:Y:S01]  /*7f20*/  HADD2.F32 R42, -RZ, R42.H1_H1 ;  /* 0x3000002aff2a7230 */ /* 0x000fe20000004100 */
[----:B------:R-:W-:Y:S01]  /*7f30*/  F2FP.F16.E5M2.UNPACK_B R52, R19.H1 ;  /* 0x00000013ff34723e */ /* 0x000fe200030004ff */
[----:B------:R-:W-:Y:S01]  /*7f40*/  HADD2.F32 R43, -RZ, R44.H0_H0 ;  /* 0x2000002cff2b7230 */ /* 0x000fe20000004100 */
[----:B------:R-:W-:Y:S01]  /*7f50*/  LDTM.16dp32bit_t0_t15.x32 R4, tmem[UR4] ;  /* 0x00000004000479ee */ /* 0x000fe20008a80000 */
[----:B------:R-:W1:Y:S01]  /*7f60*/  LDTM.16dp32bit_t16_t31.x32 R4, tmem[UR4+0x20] ;  /* 0x00002004000479ee */ /* 0x000e620008aa0000 */
[----:B------:R-:W-:Y:S01]  /*7f70*/  NOP ;  /* 0x0000000000007918 */ /* 0x000fe20000000000 */
[----:B------:R-:W-:Y:S01]  /*7f80*/  UIADD3 UR5, UPT, UPT, UR5, 0x3c0, URZ ;  /* 0x000003c005057890 */ /* 0x000fe2000fffe0ff */
[--C-:B------:R-:W-:Y:S01]  /*7f90*/  HADD2.F32 R45, -RZ, R46.reuse.H0_H0 ;  /* 0x2000002eff2d7230 */ /* 0x100fe20000004100 */
[----:B------:R-:W-:Y:S01]  /*7fa0*/  F2FP.F16.E5M2.UNPACK_B R54, R64 ;  /* 0x00000040ff36723e */ /* 0x000fe200020004ff */
[----:B------:R-:W-:Y:S01]  /*7fb0*/  HADD2.F32 R46, -RZ, R46.H1_H1 ;  /* 0x3000002eff2e7230 */ /* 0x000fe20000004100 */
[----:B------:R-:W-:Y:S01]  /*7fc0*/  UPRMT UR5, UR54, 0x654, UR5 ;  /* 0x0000065436057896 */ /* 0x000fe20008000005 */
[--C-:B------:R-:W-:Y:S01]  /*7fd0*/  HADD2.F32 R49, -RZ, R50.reuse.H0_H0 ;  /* 0x20000032ff317230 */ /* 0x100fe20000004100 */
[-C--:B------:R-:W-:Y:S01]  /*7fe0*/  F2FP.F16.E5M2.UNPACK_B R58, R65.reuse ;  /* 0x00000041ff3a723e */ /* 0x080fe200020004ff */
[----:B------:R-:W-:Y:S01]  /*7ff0*/  HADD2.F32 R50, -RZ, R50.H1_H1 ;  /* 0x30000032ff327230 */ /* 0x000fe20000004100 */
[----:B------:R-:W-:Y:S01]  /*8000*/  F2FP.F16.E5M2.UNPACK_B R62, R66 ;  /* 0x00000042ff3e723e */ /* 0x000fe200020004ff */
[--C-:B------:R-:W-:Y:S01]  /*8010*/  HADD2.F32 R53, -RZ, R54.reuse.H0_H0 ;  /* 0x20000036ff357230 */ /* 0x100fe20000004100 */
[----:B------:R-:W-:Y:S01]  /*8020*/  F2FP.F16.E5M2.UNPACK_B R56, R64.H1 ;  /* 0x00000040ff38723e */ /* 0x000fe200030004ff */
[----:B------:R-:W-:Y:S01]  /*8030*/  HADD2.F32 R54, -RZ, R54.H1_H1 ;  /* 0x30000036ff367230 */ /* 0x000fe20000004100 */
[----:B------:R-:W-:Y:S01]  /*8040*/  F2FP.F16.E5M2.UNPACK_B R60, R65.H1 ;  /* 0x00000041ff3c723e */ /* 0x000fe200030004ff */
[----:B-1----:R-:W-:Y:S01]  /*8050*/  SYNCS.ARRIVE.TRANS64.RED.A1T0 RZ, [UR5], RZ ;  /* 0x000000ffffff79a7 */ /* 0x002fe20008100405 */
[--C-:B------:R-:W-:Y:S01]  /*8060*/  HADD2.F32 R57, -RZ, R58.reuse.H0_H0 ;  /* 0x2000003aff397230 */ /* 0x100fe20000004100 */
[-C--:B------:R-:W-:Y:S01]  /*8070*/  F2FP.F16.E5M2.UNPACK_B R65, R67.reuse ;  /* 0x00000043ff41723e */ /* 0x080fe200020004ff */
[----:B------:R-:W-:Y:S01]  /*8080*/  HADD2.F32 R58, -RZ, R58.H1_H1 ;  /* 0x3000003aff3a7230 */ /* 0x000fe20000004100 */
[----:B------:R-:W-:Y:S01]  /*8090*/  F2FP.F16.E5M2.UNPACK_B R64, R66.H1 ;  /* 0x00000042ff40723e */ /* 0x000fe200030004ff */
[--C-:B------:R-:W-:Y:S01]  /*80a0*/  HADD2.F32 R61, -RZ, R62.reuse.H0_H0 ;  /* 0x2000003eff3d7230 */ /* 0x100fe20000004100 */
[----:B------:R-:W-:Y:S01]  /*80b0*/  F2FP.F16.E5M2.UNPACK_B R67, R67.H1 ;  /* 0x00000043ff43723e */ /* 0x000fe200030004ff */
[----:B------:R-:W-:Y:S01]  /*80c0*/  HADD2.F32 R62, -RZ, R62.H1_H1 ;  /* 0x3000003eff3e7230 */ /* 0x000fe20000004100 */
[----:B------:R-:W-:Y:S01]  /*80d0*/  IADD3 R36, PT, PT, R36, 0x1, RZ ;  /* 0x0000000124247810 */ /* 0x000fe20007ffe0ff */
[C---:B----4-:R-:W-:Y:S01]  /*80e0*/  FMUL R4, R38.reuse, R4 ;  /* 0x0000000426047220 */ /* 0x050fe20000400000 */
[C---:B------:R-:W-:Y:S01]  /*80f0*/  FMUL R5, R38.reuse, R5 ;  /* 0x0000000526057220 */ /* 0x040fe20000400000 */
[C---:B------:R-:W-:Y:S01]  /*8100*/  FMUL R8, R38.reuse, R8 ;  /* 0x0000000826087220 */ /* 0x040fe20000400000 */
[C---:B------:R-:W-:Y:S01]  /*8110*/  FMUL R9, R38.reuse, R9 ;  /* 0x0000000926097220 */ /* 0x040fe20000400000 */
[C---:B------:R-:W-:Y:S01]  /*8120*/  FFMA R4, R39.reuse, R0, R4 ;  /* 0x0000000027047223 */ /* 0x040fe20000000004 */
[C---:B------:R-:W-:Y:S01]  /*8130*/  FFMA R5, R39.reuse, R2, R5 ;  /* 0x0000000227057223 */ /* 0x040fe20000000005 */
[C---:B------:R-:W-:Y:S01]  /*8140*/  FMUL R12, R38.reuse, R12 ;  /* 0x0000000c260c7220 */ /* 0x040fe20000400000 */
        /* <DEDUP_REMOVED lines=10> */
[----:B------:R-:W-:Y:S02]  /*81f0*/  HADD2.F32 R44, -RZ, R44.H1_H1 ;  /* 0x3000002cff2c7230 */ /* 0x000fe40000004100 */
[C---:B------:R-:W-:Y:S01]  /*8200*/  FMUL R10, R38.reuse, R10 ;  /* 0x0000000a260a7220 */ /* 0x040fe20000400000 */
[C---:B------:R-:W-:Y:S01]  /*8210*/  FFMA R6, R39.reuse, R3, R6 ;  /* 0x0000000327067223 */ /* 0x040fe20000000006 */
[C---:B------:R-:W-:Y:S01]  /*8220*/  FFMA R7, R39.reuse, R40, R7 ;  /* 0x0000002827077223 */ /* 0x040fe20000000007 */
[C---:B------:R-:W-:Y:S01]  /*8230*/  FFMA R8, R39.reuse, R41, R8 ;  /* 0x0000002927087223 */ /* 0x040fe20000000008 */
[C---:B------:R-:W-:Y:S01]  /*8240*/  FFMA R9, R39.reuse, R42, R9 ;  /* 0x0000002a27097223 */ /* 0x040fe20000000009 */
[----:B------:R-:W-:Y:S01]  /*8250*/  FFMA R10, R39, R43, R10 ;  /* 0x0000002b270a7223 */ /* 0x000fe2000000000a */
[--C-:B------:R-:W-:Y:S01]  /*8260*/  HADD2.F32 R40, -RZ, R65.reuse.H0_H0 ;  /* 0x20000041ff287230 */ /* 0x100fe20000004100 */
[----:B------:R-:W-:Y:S01]  /*8270*/  F2FP.SATFINITE.E5M2.F32.PACK_AB_MERGE_C R86, R7, R6, RZ ;  /* 0x000000060756723e */ /* 0x000fe200048060ff */
[C---:B------:R-:W-:Y:S01]  /*8280*/  FMUL R7, R38.reuse, R24 ;  /* 0x0000001826077220 */ /* 0x040fe20000400000 */
[C---:B------:R-:W-:Y:S01]  /*8290*/  FMUL R24, R38.reuse, R29 ;  /* 0x0000001d26187220 */ /* 0x040fe20000400000 */
[C---:B------:R-:W-:Y:S01]  /*82a0*/  FMUL R29, R38.reuse, R34 ;  /* 0x00000022261d7220 */ /* 0x040fe20000400000 */
[----:B------:R-:W-:Y:S02]  /*82b0*/  HADD2.F32 R65, -RZ, R65.H1_H1 ;  /* 0x30000041ff417230 */ /* 0x000fe40000004100 */
[C---:B------:R-:W-:Y:S01]  /*82c0*/  FMUL R11, R38.reuse, R11 ;  /* 0x0000000b260b7220 */ /* 0x040fe20000400000 */
[--C-:B------:R-:W-:Y:S02]  /*82d0*/  HADD2.F32 R47, -RZ, R48.reuse.H0_H0 ;  /* 0x20000030ff2f7230 */ /* 0x100fe40000004100 */
[C---:B------:R-:W-:Y:S01]  /*82e0*/  FMUL R14, R38.reuse, R14 ;  /* 0x0000000e260e7220 */ /* 0x040fe20000400000 */
[----:B------:R-:W-:Y:S02]  /*82f0*/  HADD2.F32 R48, -RZ, R48.H1_H1 ;  /* 0x30000030ff307230 */ /* 0x000fe40000004100 */
[C---:B------:R-:W-:Y:S01]  /*8300*/  FFMA R11, R39.reuse, R44, R11 ;  /* 0x0000002c270b7223 */ /* 0x040fe2000000000b */
[C---:B------:R-:W-:Y:S01]  /*8310*/  FFMA R12, R39.reuse, R45, R12 ;  /* 0x0000002d270c7223 */ /* 0x040fe2000000000c */
[C---:B------:R-:W-:Y:S01]  /*8320*/  FFMA R13, R39.reuse, R46, R13 ;  /* 0x0000002e270d7223 */ /* 0x040fe2000000000d */
[----:B------:R-:W-:Y:S01]  /*8330*/  FFMA R14, R39, R47, R14 ;  /* 0x0000002f270e7223 */ /* 0x000fe2000000000e */
[C---:B------:R-:W-:Y:S01]  /*8340*/  FMUL R15, R38.reuse, R15 ;  /* 0x0000000f260f7220 */ /* 0x040fe20000400000 */
[--C-:B------:R-:W-:Y:S01]  /*8350*/  HADD2.F32 R51, -RZ, R52.reuse.H0_H0 ;  /* 0x20000034ff337230 */ /* 0x100fe20000004100 */
[----:B------:R-:W-:Y:S01]  /*8360*/  F2FP.SATFINITE.E5M2.F32.PACK_AB_MERGE_C R10, R11, R10, RZ ;  /* 0x0000000a0b0a723e */ /* 0x000fe200048060ff */
[----:B------:R-:W-:Y:S02]  /*8370*/  HADD2.F32 R52, -RZ, R52.H1_H1 ;  /* 0x30000034ff347230 */ /* 0x000fe40000004100 */
[C---:B------:R-:W-:Y:S01]  /*8380*/  FFMA R15, R39.reuse, R48, R15 ;  /* 0x00000030270f7223 */ /* 0x040fe2000000000f */
[C---:B------:R-:W-:Y:S01]  /*8390*/  FFMA R16, R39.reuse, R49, R16 ;  /* 0x0000003127107223 */ /* 0x040fe20000000010 */
[C---:B------:R-:W-:Y:S01]  /*83a0*/  FFMA R17, R39.reuse, R50, R17 ;  /* 0x0000003227117223 */ /* 0x040fe20000000011 */
[C---:B------:R-:W-:Y:S01]  /*83b0*/  FMUL R18, R38.reuse, R18 ;  /* 0x0000001226127220 */ /* 0x040fe20000400000 */
[C---:B------:R-:W-:Y:S01]  /*83c0*/  FMUL R19, R38.reuse, R19 ;  /* 0x0000001326137220 */ /* 0x040fe20000400000 */
[--C-:B------:R-:W-:Y:S02]  /*83d0*/  HADD2.F32 R55, -RZ, R56.reuse.H0_H0 ;  /* 0x20000038ff377230 */ /* 0x100fe40000004100 */
[C---:B------:R-:W-:Y:S01]  /*83e0*/  FMUL R3, R38.reuse, R22 ;  /* 0x0000001626037220 */ /* 0x040fe20000400000 */
[C---:B------:R-:W-:Y:S01]  /*83f0*/  FFMA R18, R39.reuse, R51, R18 ;  /* 0x0000003327127223 */ /* 0x040fe20000000012 */
[----:B------:R-:W-:Y:S02]  /*8400*/  HADD2.F32 R56, -RZ, R56.H1_H1 ;  /* 0x30000038ff387230 */ /* 0x000fe40000004100 */
[C---:B------:R-:W-:Y:S01]  /*8410*/  FFMA R19, R39.reuse, R52, R19 ;  /* 0x0000003427137223 */ /* 0x040fe20000000013 */
[C---:B------:R-:W-:Y:S01]  /*8420*/  FMUL R6, R38.reuse, R23 ;  /* 0x0000001726067220 */ /* 0x040fe20000400000 */
[C---:B------:R-:W-:Y:S01]  /*8430*/  FFMA R0, R39.reuse, R53, R0 ;  /* 0x0000003527007223 */ /* 0x040fe20000000000 */
[C---:B------:R-:W-:Y:S01]  /*8440*/  FFMA R2, R39.reuse, R54, R2 ;  /* 0x0000003627027223 */ /* 0x040fe20000000002 */
[--C-:B------:R-:W-:Y:S02]  /*8450*/  HADD2.F32 R59, -RZ, R60.reuse.H0_H0 ;  /* 0x2000003cff3b7230 */ /* 0x100fe40000004100 */
[C---:B------:R-:W-:Y:S01]  /*8460*/  FFMA R3, R39.reuse, R55, R3 ;  /* 0x0000003727037223 */ /* 0x040fe20000000003 */
[----:B------:R-:W-:Y:S02]  /*8470*/  HADD2.F32 R60, -RZ, R60.H1_H1 ;  /* 0x3000003cff3c7230 */ /* 0x000fe40000004100 */
[C---:B------:R-:W-:Y:S01]  /*8480*/  FMUL R21, R38.reuse, R26 ;  /* 0x0000001a26157220 */ /* 0x040fe20000400000 */
[C---:B------:R-:W-:Y:S01]  /*8490*/  FMUL R22, R38.reuse, R27 ;  /* 0x0000001b26167220 */ /* 0x040fe20000400000 */
[C---:B------:R-:W-:Y:S01]  /*84a0*/  FFMA R6, R39.reuse, R56, R6 ;  /* 0x0000003827067223 */ /* 0x040fe20000000006 */
[C---:B------:R-:W-:Y:S01]  /*84b0*/  FFMA R7, R39.reuse, R57, R7 ;  /* 0x0000003927077223 */ /* 0x040fe20000000007 */
[C---:B------:R-:W-:Y:S01]  /*84c0*/  FMUL R23, R38.reuse, R28 ;  /* 0x0000001c26177220 */ /* 0x040fe20000400000 */
[C---:B------:R-:W-:Y:S01]  /*84d0*/  FFMA R20, R39.reuse, R58, R20 ;  /* 0x0000003a27147223 */ /* 0x040fe20000000014 */
[--C-:B------:R-:W-:Y:S02]  /*84e0*/  HADD2.F32 R63, -RZ, R64.reuse.H0_H0 ;  /* 0x20000040ff3f7230 */ /* 0x100fe40000004100 */
[C---:B------:R-:W-:Y:S01]  /*84f0*/  FFMA R21, R39.reuse, R59, R21 ;  /* 0x0000003b27157223 */ /* 0x040fe20000000015 */
[----:B------:R-:W-:Y:S02]  /*8500*/  HADD2.F32 R64, -RZ, R64.H1_H1 ;  /* 0x30000040ff407230 */ /* 0x000fe40000004100 */
[C---:B------:R-:W-:Y:S01]  /*8510*/  FFMA R22, R39.reuse, R60, R22 ;  /* 0x0000003c27167223 */ /* 0x040fe20000000016 */
[C---:B------:R-:W-:Y:S01]  /*8520*/  FMUL R26, R38.reuse, R31 ;  /* 0x0000001f261a7220 */ /* 0x040fe20000400000 */
[C---:B------:R-:W-:Y:S01]  /*8530*/  FMUL R27, R38.reuse, R32 ;  /* 0x00000020261b7220 */ /* 0x040fe20000400000 */
[C---:B------:R-:W-:Y:S01]  /*8540*/  FFMA R23, R39.reuse, R61, R23 ;  /* 0x0000003d27177223 */ /* 0x040fe20000000017 */
[----:B------:R-:W-:Y:S01]  /*8550*/  FMUL R28, R38, R33 ;  /* 0x00000021261c7220 */ /* 0x000fe20000400000 */
[C---:B------:R-:W-:Y:S01]  /*8560*/  FFMA R24, R39.reuse, R62, R24 ;  /* 0x0000003e27187223 */ /* 0x040fe20000000018 */
[--C-:B------:R-:W-:Y:S02]  /*8570*/  HADD2.F32 R66, -RZ, R67.reuse.H0_H0 ;  /* 0x20000043ff427230 */ /* 0x100fe40000004100 */
[C---:B------:R-:W-:Y:S01]  /*8580*/  FFMA R25, R39.reuse, R63, R25 ;  /* 0x0000003f27197223 */ /* 0x040fe20000000019 */
[----:B------:R-:W-:Y:S02]  /*8590*/  HADD2.F32 R67, -RZ, R67.H1_H1 ;  /* 0x30000043ff437230 */ /* 0x000fe40000004100 */
[----:B------:R-:W-:Y:S01]  /*85a0*/  FFMA R26, R39, R64, R26 ;  /* 0x00000040271a7223 */ /* 0x000fe2000000001a */
[----:B------:R-:W-:Y:S01]  /*85b0*/  F2FP.SATFINITE.E5M2.F32.PACK_AB_MERGE_C R14, R15, R14, RZ ;  /* 0x0000000e0f0e723e */ /* 0x000fe200048060ff */
[----:B------:R-:W-:Y:S01]  /*85c0*/  FFMA R27, R39, R40, R27 ;  /* 0x00000028271b7223 */ /* 0x000fe2000000001b */
[----:B------:R-:W-:Y:S01]  /*85d0*/  F2FP.SATFINITE.E5M2.F32.PACK_AB_MERGE_C R18, R19, R18, RZ ;  /* 0x000000121312723e */ /* 0x000fe200048060ff */
[C---:B------:R-:W-:Y:S01]  /*85e0*/  FFMA R28, R39.reuse, R65, R28 ;  /* 0x00000041271c7223 */ /* 0x040fe2000000001c */
[C---:B------:R-:W-:Y:S01]  /*85f0*/  FFMA R29, R39.reuse, R66, R29 ;  /* 0x00000042271d7223 */ /* 0x040fe2000000001d */
[----:B------:R-:W-:Y:S01]  /*8600*/  FFMA R30, R39, R67, R30 ;  /* 0x00000043271e7223 */ /* 0x000fe2000000001e */
[----:B------:R-:W-:Y:S02]  /*8610*/  F2FP.SATFINITE.E5M2.F32.PACK_AB_MERGE_C R32, R5, R4, R86 ;  /* 0x000000040520723e */ /* 0x000fe40004806056 */
[----:B------:R-:W-:Y:S02]  /*8620*/  F2FP.SATFINITE.E5M2.F32.PACK_AB_MERGE_C R33, R9, R8, R10 ;  /* 0x000000080921723e */ /* 0x000fe4000480600a */
[----:B------:R-:W-:Y:S02]  /*8630*/  F2FP.SATFINITE.E5M2.F32.PACK_AB_MERGE_C R34, R13, R12, R14 ;  /* 0x0000000c0d22723e */ /* 0x000fe4000480600e */
[----:B------:R-:W-:Y:S02]  /*8640*/  F2FP.SATFINITE.E5M2.F32.PACK_AB_MERGE_C R35, R17, R16, R18 ;  /* 0x000000101123723e */ /* 0x000fe40004806012 */
[----:B------:R-:W-:Y:S02]  /*8650*/  F2FP.SATFINITE.E5M2.F32.PACK_AB_MERGE_C R3, R6, R3, RZ ;  /* 0x000000030603723e */ /* 0x000fe400048060ff */
[----:B------:R-:W-:Y:S01]  /*8660*/  F2FP.SATFINITE.E5M2.F32.PACK_AB_MERGE_C R5, R22, R21, RZ ;  /* 0x000000151605723e */ /* 0x000fe200048060ff */
[----:B------:R1:W-:Y:S01]  /*8670*/  STS.128 [R78+UR57+0x1600], R32 ;  /* 0x001600204e007988 */ /* 0x0003e20008000c39 */
[----:B------:R-:W-:Y:S02]  /*8680*/  F2FP.SATFINITE.E5M2.F32.PACK_AB_MERGE_C R6, R26, R25, RZ ;  /* 0x000000191a06723e */ /* 0x000fe400048060ff */
[----:B------:R-:W-:Y:S02]  /*8690*/  F2FP.SATFINITE.E5M2.F32.PACK_AB_MERGE_C R29, R30, R29, RZ ;  /* 0x0000001d1e1d723e */ /* 0x000fe400048060ff */
[----:B------:R-:W-:Y:S02]  /*86a0*/  F2FP.SATFINITE.E5M2.F32.PACK_AB_MERGE_C R5, R20, R7, R5 ;  /* 0x000000071405723e */ /* 0x000fe40004806005 */
[----:B------:R-:W-:Y:S02]  /*86b0*/  F2FP.SATFINITE.E5M2.F32.PACK_AB_MERGE_C R4, R2, R0, R3 ;  /* 0x000000000204723e */ /* 0x000fe40004806003 */
[----:B------:R-:W-:Y:S02]  /*86c0*/  F2FP.SATFINITE.E5M2.F32.PACK_AB_MERGE_C R6, R24, R23, R6 ;  /* 0x000000171806723e */ /* 0x000fe40004806006 */
[----:B------:R-:W-:Y:S05]  /*86d0*/  F2FP.SATFINITE.E5M2.F32.PACK_AB_MERGE_C R7, R28, R27, R29 ;  /* 0x0000001b1c07723e */ /* 0x000fea000480601d */
[----:B------:R1:W-:Y:S01]  /*86e0*/  STS.128 [R77+0x1010], R4 ;  /* 0x001010044d007388 */ /* 0x0003e20000000c00 */
[----:B------:R-:W-:Y:S01]  /*86f0*/  @!PT LDS RZ, [RZ] ;  /* 0x00000000fffff984 */ /* 0x000fe20000000800 */
[----:B------:R-:W-:Y:S01]  /*8700*/  @!PT LDS RZ, [RZ] ;  /* 0x00000000fffff984 */ /* 0x000fe20000000800 */
[----:B------:R-:W-:Y:S01]  /*8710*/  @!PT LDS RZ, [RZ] ;  /* 0x00000000fffff984 */ /* 0x000fe20000000800 */
[----:B------:R-:W-:Y:S01]  /*8720*/  @!PT LDS RZ, [RZ] ;  /* 0x00000000fffff984 */ /* 0x000fe20000000800 */
[----:B------:R3:W-:Y:S07]  /*8730*/  MEMBAR.ALL.CTA ;  /* 0x0000000000007992 */ /* 0x0007ee0000008000 */
[----:B---3--:R-:W3:Y:S02]  /*8740*/  FENCE.VIEW.ASYNC.S ;  /* 0x00000000000073c6 */ /* 0x008ee40000000000 */
[----:B---3--:R-:W-:Y:S06]  /*8750*/  BAR.SYNC.DEFER_BLOCKING 0x1, 0x80 ;  /* 0x0042000000007b1d */ /* 0x008fec0000010000 */
[----:B------:R-:W-:Y:S05]  /*8760*/  @P0 BRA `(.L_x_151) ;  /* 0x0000000000300947 */ /* 0x000fea0003800000 */
[----:B------:R-:W-:Y:S02]  /*8770*/  UIADD3 UR10, UPT, UPT, UR57, 0x1600, URZ ;  /* 0x00001600390a7890 */ /* 0x000fe4000fffe0ff */
[----:B------:R-:W-:Y:S02]  /*8780*/  UIADD3 UR8, UP0, UPT, UR62, 0x680, URZ ;  /* 0x000006803e087890 */ /* 0x000fe4000ff1e0ff */
[----:B------:R-:W-:Y:S02]  /*8790*/  USHF.L.U32 UR5, UR51, 0x6, URZ ;  /* 0x0000000633057899 */ /* 0x000fe400080006ff */
[----:B------:R-:W-:Y:S01]  /*87a0*/  MOV R85, UR10 ;  /* 0x0000000a00557c02 */ /* 0x000fe20008000f00 */
[----:B------:R-:W-:Y:S02]  /*87b0*/  USHF.L.U32 UR6, UR50, 0x6, URZ ;  /* 0x0000000632067899 */ /* 0x000fe400080006ff */
[----:B------:R-:W-:Y:S01]  /*87c0*/  UIADD3.X UR9, UPT, UPT, URZ, UR63, URZ, UP0, !UPT ;  /* 0x0000003fff097290 */ /* 0x000fe200087fe4ff */
[----:B------:R-:W-:Y:S01]  /*87d0*/  R2UR UR4, R85 ;  /* 0x00000000550472ca */ /* 0x000fe200000e0000 */
[----:B------:R-:W-:Y:S11]  /*87e0*/  UMOV UR7, UR36 ;  /* 0x0000002400077c82 */ /* 0x000ff60008000000 */
[----:B------:R-:W-:Y:S01]  /*87f0*/  @!UPT UIADD3 URZ, UPT, UPT, URZ, URZ, URZ ;  /* 0x000000fffffff290 */ /* 0x000fe2000fffe0ff */
[----:B------:R3:W-:Y:S01]  /*8800*/  UTMASTG.3D [UR4], [UR8] ;  /* 0x00000004080073b5 */ /* 0x0007e20008010000 */
[----:B------:R0:W-:Y:S01]  /*8810*/  UTMACMDFLUSH ;  /* 0x00000000000079b7 */ /* 0x0001e20000000000 */
[----:B---3--:R-:W-:Y:S04]  /*8820*/  DEPBAR.LE SB0, 0x0 ;  /* 0x000080000000791a */ /* 0x008fe80000000000 */
.L_x_151:
[----:B------:R-:W-:Y:S05]  /*8830*/  BSYNC.RECONVERGENT B0 ;  /* 0x0000000000007941 */ /* 0x000fea0003800200 */
.L_x_150:
[----:B------:R-:W-:Y:S01]  /*8840*/  BAR.SYNC.DEFER_BLOCKING 0x1, 0x80 ;  /* 0x0042000000007b1d */ /* 0x000fe20000010000 */
[----:B------:R-:W-:Y:S01]  /*8850*/  ISETP.NE.AND P0, PT, R81, 0x2, PT ;  /* 0x000000025100780c */ /* 0x000fe20003f05270 */
[----:B------:R-:W-:Y:S01]  /*8860*/  UISETP.NE.AND UP0, UPT, UR61, URZ, UPT ;  /* 0x000000ff3d00728c */ /* 0x000fe2000bf05270 */
[----:B------:R-:W-:Y:S01]  /*8870*/  ISETP.NE.AND P1, PT, R36, 0x4, PT ;  /* 0x000000042400780c */ /* 0x000fe20003f25270 */
[----:B------:R-:W-:Y:S01]  /*8880*/  UIADD3 UR51, UPT, UPT, UR42, UR48, URZ ;  /* 0x000000302a337290 */ /* 0x000fe2000fffe0ff */
[----:B------:R-:W-:Y:S01]  /*8890*/  SEL R2, RZ, 0x1, P0 ;  /* 0x00000001ff027807 */ /* 0x000fe20000000000 */
[----:B------:R-:W-:Y:S01]  /*88a0*/  UIADD3 UR50, UPT, UPT, UR43, UR49, URZ ;  /* 0x000000312b327290 */ /* 0x000fe2000fffe0ff */
[----:B------:R-:W-:Y:S02]  /*88b0*/  SEL R0, RZ, 0x1, P1 ;  /* 0x00000001ff007807 */ /* 0x000fe40000800000 */
[----:B------:R-:W-:Y:S02]  /*88c0*/  LOP3.LUT R83, R83, R2, RZ, 0x3c, !PT ;  /* 0x0000000253537212 */ /* 0x000fe400078e3cff */
[----:B------:R-:W-:Y:S02]  /*88d0*/  LOP3.LUT R84, R84, R0, RZ, 0x3c, !PT ;  /* 0x0000000054547212 */ /* 0x000fe400078e3cff */
[----:B------:R-:W-:Y:S02]  /*88e0*/  SEL R81, R81, RZ, P0 ;  /* 0x000000ff51517207 */ /* 0x000fe40000000000 */
[----:B------:R-:W-:Y:S01]  /*88f0*/  SEL R36, R36, RZ, P1 ;  /* 0x000000ff24247207 */ /* 0x000fe20000800000 */
[----:B------:R-:W-:Y:S01]  /*8900*/  UMOV UR36, UR60 ;  /* 0x0000003c00247c82 */ /* 0x000fe20008000000 */
[----:B------:R-:W-:Y:S05]  /*8910*/  BRA.U UP0, `(.L_x_152) ;  /* 0xffffffe500587547 */ /* 0x000fea000b83ffff */
[----:B------:R-:W-:Y:S05]  /*8920*/  EXIT ;  /* 0x000000000000794d */ /* 0x000fea0003800000 */
.L_x_25:
[----:B--2---:R2:W3:Y:S02]  /*8930*/  SYNCS.PHASECHK.TRANS64.TRYWAIT P0, [R0+URZ+0x3f0], R2 ;  /* 0x0003f002000075a7 */ /* 0x0044e400080011ff */
[----:B---3--:R-:W-:Y:S05]  /*8940*/  @!P0 NANOSLEEP.SYNCS 0x989680 ;  /* 0x009896800000895d */ /* 0x008fea0003900000 */
[----:B------:R-:W3:Y:S02]  /*8950*/  @!P0 SYNCS.PHASECHK.TRANS64 P0, [R0+URZ+0x3f0], R2 ;  /* 0x0003f002000085a7 */ /* 0x000ee400080010ff */
[----:B---3--:R-:W-:Y:S05]  /*8960*/  @!P0 BRA `(.L_x_25) ;  /* 0xfffffffc00f08947 */ /* 0x008fea000383ffff */
[----:B------:R-:W-:Y:S05]  /*8970*/  BRA `(.L_x_153) ;  /* 0xffffff9400a87947 */ /* 0x000fea000383ffff */
.L_x_28:
[----:B-1----:R-:W-:-:S07]  /*8980*/  MOV R0, UR33 ;  /* 0x0000002100007c02 */ /* 0x002fce0008000f00 */
.L_x_154:
[----:B-1----:R1:W2:Y:S02]  /*8990*/  SYNCS.PHASECHK.TRANS64.TRYWAIT P0, [R0+URZ+0x1b0], R3 ;  /* 0x0001b003000075a7 */ /* 0x0022a400080011ff */
[----:B--2---:R-:W-:Y:S05]  /*89a0*/  @!P0 NANOSLEEP.SYNCS 0x989680 ;  /* 0x009896800000895d */ /* 0x004fea0003900000 */
[----:B------:R-:W2:Y:S02]  /*89b0*/  @!P0 SYNCS.PHASECHK.TRANS64 P0, [R0+URZ+0x1b0], R3 ;  /* 0x0001b003000085a7 */ /* 0x000ea400080010ff */
[----:B--2---:R-:W-:Y:S05]  /*89c0*/  @!P0 BRA `(.L_x_154) ;  /* 0xfffffffc00f08947 */ /* 0x004fea000383ffff */
[----:B------:R-:W-:Y:S05]  /*89d0*/  BRA `(.L_x_27) ;  /* 0xffffff9400f47947 */ /* 0x000fea000383ffff */
.L_x_35:
[----:B-1----:R-:W-:-:S07]  /*89e0*/  MOV R0, UR17 ;  /* 0x0000001100007c02 */ /* 0x002fce0008000f00 */
.L_x_155:
[----:B-1----:R1:W2:Y:S02]  /*89f0*/  SYNCS.PHASECHK.TRANS64.TRYWAIT P0, [R0+URZ+0x1b0], R3 ;  /* 0x0001b003000075a7 */ /* 0x0022a400080011ff */
[----:B--2---:R-:W-:Y:S05]  /*8a00*/  @!P0 NANOSLEEP.SYNCS 0x989680 ;  /* 0x009896800000895d */ /* 0x004fea0003900000 */
[----:B------:R-:W2:Y:S02]  /*8a10*/  @!P0 SYNCS.PHASECHK.TRANS64 P0, [R0+URZ+0x1b0], R3 ;  /* 0x0001b003000085a7 */ /* 0x000ea400080010ff */
[----:B--2---:R-:W-:Y:S05]  /*8a20*/  @!P0 BRA `(.L_x_155) ;  /* 0xfffffffc00f08947 */ /* 0x004fea000383ffff */
[----:B------:R-:W-:Y:S05]  /*8a30*/  BRA `(.L_x_34) ;  /* 0xffffff9800b87947 */ /* 0x000fea000383ffff */
.L_x_40:
[----:B-1----:R1:W2:Y:S02]  /*8a40*/  SYNCS.PHASECHK.TRANS64.TRYWAIT P0, [R3+URZ+0x380], R0 ;  /* 0x00038000030075a7 */ /* 0x0022a400080011ff */
[----:B--2---:R-:W-:Y:S05]  /*8a50*/  @!P0 NANOSLEEP.SYNCS 0x989680 ;  /* 0x009896800000895d */ /* 0x004fea0003900000 */
[----:B------:R-:W2:Y:S02]  /*8a60*/  @!P0 SYNCS.PHASECHK.TRANS64 P0, [R3+URZ+0x380], R0 ;  /* 0x00038000030085a7 */ /* 0x000ea400080010ff */
[----:B--2---:R-:W-:Y:S05]  /*8a70*/  @!P0 BRA `(.L_x_40) ;  /* 0xfffffffc00f08947 */ /* 0x004fea000383ffff */
[----:B------:R-:W-:Y:S05]  /*8a80*/  BRA `(.L_x_156) ;  /* 0xffffff9c00647947 */ /* 0x000fea000383ffff */
.L_x_44:
[----:B------:R-:W-:-:S07]  /*8a90*/  MOV R0, UR4 ;  /* 0x0000000400007c02 */ /* 0x000fce0008000f00 */
.L_x_157:
[----:B-1----:R1:W2:Y:S02]  /*8aa0*/  SYNCS.PHASECHK.TRANS64.TRYWAIT P0, [R0+URZ], R2 ;  /* 0x00000002000075a7 */ /* 0x0022a400080011ff */
[----:B--2---:R-:W-:Y:S05]  /*8ab0*/  @!P0 NANOSLEEP.SYNCS 0x989680 ;  /* 0x009896800000895d */ /* 0x004fea0003900000 */
[----:B------:R-:W2:Y:S02]  /*8ac0*/  @!P0 SYNCS.PHASECHK.TRANS64 P0, [R0+URZ], R2 ;  /* 0x00000002000085a7 */ /* 0x000ea400080010ff */
[----:B--2---:R-:W-:Y:S05]  /*8ad0*/  @!P0 BRA `(.L_x_157) ;  /* 0xfffffffc00f08947 */ /* 0x004fea000383ffff */
[----:B------:R-:W-:Y:S05]  /*8ae0*/  BRA `(.L_x_158) ;  /* 0xffffffa000e87947 */ /* 0x000fea000383ffff */
.L_x_45:
[----:B------:R-:W-:-:S07]  /*8af0*/  MOV R0, UR4 ;  /* 0x0000000400007c02 */ /* 0x000fce0008000f00 */
.L_x_159:
[----:B-1----:R1:W2:Y:S02]  /*8b00*/  SYNCS.PHASECHK.TRANS64.TRYWAIT P0, [R0+URZ], R3 ;  /* 0x00000003000075a7 */ /* 0x0022a400080011ff */
[----:B--2---:R-:W-:Y:S05]  /*8b10*/  @!P0 NANOSLEEP.SYNCS 0x989680 ;  /* 0x009896800000895d */ /* 0x004fea0003900000 */
[----:B------:R-:W2:Y:S02]  /*8b20*/  @!P0 SYNCS.PHASECHK.TRANS64 P0, [R0+URZ], R3 ;  /* 0x00000003000085a7 */ /* 0x000ea400080010ff */
[----:B--2---:R-:W-:Y:S05]  /*8b30*/  @!P0 BRA `(.L_x_159) ;  /* 0xfffffffc00f08947 */ /* 0x004fea000383ffff */
[----:B------:R-:W-:Y:S05]  /*8b40*/  BRA `(.L_x_160) ;  /* 0xffffffa000f47947 */ /* 0x000fea000383ffff */
.L_x_46:
[----:B------:R-:W-:-:S07]  /*8b50*/  MOV R0, UR4 ;  /* 0x0000000400007c02 */ /* 0x000fce0008000f00 */
.L_x_161:
[----:B-1----:R1:W2:Y:S02]  /*8b60*/  SYNCS.PHASECHK.TRANS64.TRYWAIT P0, [R0+URZ], R3 ;  /* 0x00000003000075a7 */ /* 0x0022a400080011ff */
[----:B--2---:R-:W-:Y:S05]  /*8b70*/  @!P0 NANOSLEEP.SYNCS 0x989680 ;  /* 0x009896800000895d */ /* 0x004fea0003900000 */
[----:B------:R-:W2:Y:S02]  /*8b80*/  @!P0 SYNCS.PHASECHK.TRANS64 P0, [R0+URZ], R3 ;  /* 0x00000003000085a7 */ /* 0x000ea400080010ff */
[----:B--2---:R-:W-:Y:S05]  /*8b90*/  @!P0 BRA `(.L_x_161) ;  /* 0xfffffffc00f08947 */ /* 0x004fea000383ffff */
[----:B------:R-:W-:Y:S05]  /*8ba0*/  BRA `(.L_x_162) ;  /* 0xffffffa400007947 */ /* 0x000fea000383ffff */
.L_x_47:
[----:B------:R-:W-:-:S07]  /*8bb0*/  MOV R0, UR4 ;  /* 0x0000000400007c02 */ /* 0x000fce0008000f00 */
.L_x_163:
[----:B-1----:R1:W2:Y:S02]  /*8bc0*/  SYNCS.PHASECHK.TRANS64.TRYWAIT P0, [R0+URZ], R3 ;  /* 0x00000003000075a7 */ /* 0x0022a400080011ff */
[----:B--2---:R-:W-:Y:S05]  /*8bd0*/  @!P0 NANOSLEEP.SYNCS 0x989680 ;  /* 0x009896800000895d */ /* 0x004fea0003900000 */
[----:B------:R-:W2:Y:S02]  /*8be0*/  @!P0 SYNCS.PHASECHK.TRANS64 P0, [R0+URZ], R3 ;  /* 0x00000003000085a7 */ /* 0x000ea400080010ff */
[----:B--2---:R-:W-:Y:S05]  /*8bf0*/  @!P0 BRA `(.L_x_163) ;  /* 0xfffffffc00f08947 */ /* 0x004fea000383ffff */
[----:B------:R-:W-:Y:S05]  /*8c00*/  BRA `(.L_x_164) ;  /* 0xffffffa4000c7947 */ /* 0x000fea000383ffff */
.L_x_48:
[----:B------:R-:W-:-:S07]  /*8c10*/  MOV R0, UR4 ;  /* 0x0000000400007c02 */ /* 0x000fce0008000f00 */
.L_x_165:
[----:B-1----:R1:W2:Y:S02]  /*8c20*/  SYNCS.PHASECHK.TRANS64.TRYWAIT P0, [R0+URZ], R3 ;  /* 0x00000003000075a7 */ /* 0x0022a400080011ff */
[----:B--2---:R-:W-:Y:S05]  /*8c30*/  @!P0 NANOSLEEP.SYNCS 0x989680 ;  /* 0x009896800000895d */ /* 0x004fea0003900000 */
[----:B------:R-:W2:Y:S02]  /*8c40*/  @!P0 SYNCS.PHASECHK.TRANS64 P0, [R0+URZ], R3 ;  /* 0x00000003000085a7 */ /* 0x000ea400080010ff */
[----:B--2---:R-:W-:Y:S05]  /*8c50*/  @!P0 BRA `(.L_x_165) ;  /* 0xfffffffc00f08947 */ /* 0x004fea000383ffff */
[----:B------:R-:W-:Y:S05]  /*8c60*/  BRA `(.L_x_166) ;  /* 0xffffffa400187947 */ /* 0x000fea000383ffff */
.L_x_49:
[----:B------:R-:W-:-:S07]  /*8c70*/  MOV R0, UR4 ;  /* 0x0000000400007c02 */ /* 0x000fce0008000f00 */
.L_x_167:
[----:B-1----:R1:W2:Y:S02]  /*8c80*/  SYNCS.PHASECHK.TRANS64.TRYWAIT P0, [R0+URZ], R3 ;  /* 0x00000003000075a7 */ /* 0x0022a400080011ff */
[----:B--2---:R-:W-:Y:S05]  /*8c90*/  @!P0 NANOSLEEP.SYNCS 0x989680 ;  /* 0x009896800000895d */ /* 0x004fea0003900000 */
[----:B------:R-:W2:Y:S02]  /*8ca0*/  @!P0 SYNCS.PHASECHK.TRANS64 P0, [R0+URZ], R3 ;  /* 0x00000003000085a7 */ /* 0x000ea400080010ff */
[----:B--2---:R-:W-:Y:S05]  /*8cb0*/  @!P0 BRA `(.L_x_167) ;  /* 0xfffffffc00f08947 */ /* 0x004fea000383ffff */
[----:B------:R-:W-:Y:S05]  /*8cc0*/  BRA `(.L_x_168) ;  /* 0xffffffa400247947 */ /* 0x000fea000383ffff */
.L_x_50:
[----:B------:R-:W-:-:S07]  /*8cd0*/  MOV R0, UR4 ;  /* 0x0000000400007c02 */ /* 0x000fce0008000f00 */
.L_x_169:
[----:B-1----:R1:W2:Y:S02]  /*8ce0*/  SYNCS.PHASECHK.TRANS64.TRYWAIT P0, [R0+URZ], R3 ;  /* 0x00000003000075a7 */ /* 0x0022a400080011ff */
[----:B--2---:R-:W-:Y:S05]  /*8cf0*/  @!P0 NANOSLEEP.SYNCS 0x989680 ;  /* 0x009896800000895d */ /* 0x004fea0003900000 */
[----:B------:R-:W2:Y:S02]  /*8d00*/  @!P0 SYNCS.PHASECHK.TRANS64 P0, [R0+URZ], R3 ;  /* 0x00000003000085a7 */ /* 0x000ea400080010ff */
[----:B--2---:R-:W-:Y:S05]  /*8d10*/  @!P0 BRA `(.L_x_169) ;  /* 0xfffffffc00f08947 */ /* 0x004fea000383ffff */
[----:B------:R-:W-:Y:S05]  /*8d20*/  BRA `(.L_x_170) ;  /* 0xffffffa400307947 */ /* 0x000fea000383ffff */
.L_x_51:
[----:B------:R-:W-:-:S07]  /*8d30*/  MOV R0, UR4 ;  /* 0x0000000400007c02 */ /* 0x000fce0008000f00 */
.L_x_171:
[----:B-1----:R1:W2:Y:S02]  /*8d40*/  SYNCS.PHASECHK.TRANS64.TRYWAIT P0, [R0+URZ], R3 ;  /* 0x00000003000075a7 */ /* 0x0022a400080011ff */
[----:B--2---:R-:W-:Y:S05]  /*8d50*/  @!P0 NANOSLEEP.SYNCS 0x989680 ;  /* 0x009896800000895d */ /* 0x004fea0003900000 */
[----:B------:R-:W2:Y:S02]  /*8d60*/  @!P0 SYNCS.PHASECHK.TRANS64 P0, [R0+URZ], R3 ;  /* 0x00000003000085a7 */ /* 0x000ea400080010ff */
[----:B--2---:R-:W-:Y:S05]  /*8d70*/  @!P0 BRA `(.L_x_171) ;  /* 0xfffffffc00f08947 */ /* 0x004fea000383ffff */
[----:B------:R-:W-:Y:S05]  /*8d80*/  BRA `(.L_x_172) ;  /* 0xffffffa4003c7947 */ /* 0x000fea000383ffff */
.L_x_52:
[----:B------:R-:W-:-:S07]  /*8d90*/  MOV R0, UR4 ;  /* 0x0000000400007c02 */ /* 0x000fce0008000f00 */
.L_x_173:
[----:B-1----:R1:W2:Y:S02]  /*8da0*/  SYNCS.PHASECHK.TRANS64.TRYWAIT P0, [R0+URZ], R3 ;  /* 0x00000003000075a7 */ /* 0x0022a400080011ff */
[----:B--2---:R-:W-:Y:S05]  /*8db0*/  @!P0 NANOSLEEP.SYNCS 0x989680 ;  /* 0x009896800000895d */ /* 0x004fea0003900000 */
[----:B------:R-:W2:Y:S02]  /*8dc0*/  @!P0 SYNCS.PHASECHK.TRANS64 P0, [R0+URZ], R3 ;  /* 0x00000003000085a7 */ /* 0x000ea400080010ff */
[----:B--2---:R-:W-:Y:S05]  /*8dd0*/  @!P0 BRA `(.L_x_173) ;  /* 0xfffffffc00f08947 */ /* 0x004fea000383ffff */
[----:B------:R-:W-:Y:S05]  /*8de0*/  BRA `(.L_x_174) ;  /* 0xffffffa400487947 */ /* 0x000fea000383ffff */
.L_x_53:
[----:B------:R-:W-:-:S07]  /*8df0*/  MOV R0, UR4 ;  /* 0x0000000400007c02 */ /* 0x000fce0008000f00 */
.L_x_175:
[----:B-1----:R1:W2:Y:S02]  /*8e00*/  SYNCS.PHASECHK.TRANS64.TRYWAIT P0, [R0+URZ], R3 ;  /* 0x00000003000075a7 */ /* 0x0022a400080011ff */
[----:B--2---:R-:W-:Y:S05]  /*8e10*/  @!P0 NANOSLEEP.SYNCS 0x989680 ;  /* 0x009896800000895d */ /* 0x004fea0003900000 */
[----:B------:R-:W2:Y:S02]  /*8e20*/  @!P0 SYNCS.PHASECHK.TRANS64 P0, [R0+URZ], R3 ;  /* 0x00000003000085a7 */ /* 0x000ea400080010ff */
[----:B--2---:R-:W-:Y:S05]  /*8e30*/  @!P0 BRA `(.L_x_175) ;  /* 0xfffffffc00f08947 */ /* 0x004fea000383ffff */
[----:B------:R-:W-:Y:S05]  /*8e40*/  BRA `(.L_x_176) ;  /* 0xffffffa400547947 */ /* 0x000fea000383ffff */
.L_x_54:
[----:B------:R-:W-:-:S07]  /*8e50*/  MOV R0, UR4 ;  /* 0x0000000400007c02 */ /* 0x000fce0008000f00 */
.L_x_177:
[----:B-1----:R1:W2:Y:S02]  /*8e60*/  SYNCS.PHASECHK.TRANS64.TRYWAIT P0, [R0+URZ], R3 ;  /* 0x00000003000075a7 */ /* 0x0022a400080011ff */
[----:B--2---:R-:W-:Y:S05]  /*8e70*/  @!P0 NANOSLEEP.SYNCS 0x989680 ;  /* 0x009896800000895d */ /* 0x004fea0003900000 */
[----:B------:R-:W2:Y:S02]  /*8e80*/  @!P0 SYNCS.PHASECHK.TRANS64 P0, [R0+URZ], R3 ;  /* 0x00000003000085a7 */ /* 0x000ea400080010ff */
[----:B--2---:R-:W-:Y:S05]  /*8e90*/  @!P0 BRA `(.L_x_177) ;  /* 0xfffffffc00f08947 */ /* 0x004fea000383ffff */
[----:B------:R-:W-:Y:S05]  /*8ea0*/  BRA `(.L_x_178) ;  /* 0xffffffa400607947 */ /* 0x000fea000383ffff */
.L_x_55:
[----:B------:R-:W-:-:S07]  /*8eb0*/  MOV R0, UR4 ;  /* 0x0000000400007c02 */ /* 0x000fce0008000f00 */
.L_x_179:
[----:B-1----:R1:W2:Y:S02]  /*8ec0*/  SYNCS.PHASECHK.TRANS64.TRYWAIT P0, [R0+URZ], R3 ;  /* 0x00000003000075a7 */ /* 0x0022a400080011ff */
[----:B--2---:R-:W-:Y:S05]  /*8ed0*/  @!P0 NANOSLEEP.SYNCS 0x989680 ;  /* 0x009896800000895d */ /* 0x004fea0003900000 */
[----:B------:R-:W2:Y:S02]  /*8ee0*/  @!P0 SYNCS.PHASECHK.TRANS64 P0, [R0+URZ], R3 ;  /* 0x00000003000085a7 */ /* 0x000ea400080010ff */
[----:B--2---:R-:W-:Y:S05]  /*8ef0*/  @!P0 BRA `(.L_x_179) ;  /* 0xfffffffc00f08947 */ /* 0x004fea000383ffff */
[----:B------:R-:W-:Y:S05]  /*8f00*/  BRA `(.L_x_180) ;  /* 0xffffffa4006c7947 */ /* 0x000fea000383ffff */
.L_x_56:
[----:B------:R-:W-:-:S07]  /*8f10*/  MOV R0, UR4 ;  /* 0x0000000400007c02 */ /* 0x000fce0008000f00 */
.L_x_181:
[----:B-1----:R1:W2:Y:S02]  /*8f20*/  SYNCS.PHASECHK.TRANS64.TRYWAIT P0, [R0+URZ], R3 ;  /* 0x00000003000075a7 */ /* 0x0022a400080011ff */
[----:B--2---:R-:W-:Y:S05]  /*8f30*/  @!P0 NANOSLEEP.SYNCS 0x989680 ;  /* 0x009896800000895d */ /* 0x004fea0003900000 */
[----:B------:R-:W2:Y:S02]  /*8f40*/  @!P0 SYNCS.PHASECHK.TRANS64 P0, [R0+URZ], R3 ;  /* 0x00000003000085a7 */ /* 0x000ea400080010ff */
[----:B--2---:R-:W-:Y:S05]  /*8f50*/  @!P0 BRA `(.L_x_181) ;  /* 0xfffffffc00f08947 */ /* 0x004fea000383ffff */
[----:B------:R-:W-:Y:S05]  /*8f60*/  BRA `(.L_x_182) ;  /* 0xffffffa400787947 */ /* 0x000fea000383ffff */
.L_x_57:
[----:B------:R-:W-:-:S07]  /*8f70*/  MOV R0, UR4 ;  /* 0x0000000400007c02 */ /* 0x000fce0008000f00 */
.L_x_183:
[----:B-1----:R1:W2:Y:S02]  /*8f80*/  SYNCS.PHASECHK.TRANS64.TRYWAIT P0, [R0+URZ], R3 ;  /* 0x00000003000075a7 */ /* 0x0022a400080011ff */
[----:B--2---:R-:W-:Y:S05]  /*8f90*/  @!P0 NANOSLEEP.SYNCS 0x989680 ;  /* 0x009896800000895d */ /* 0x004fea0003900000 */
[----:B------:R-:W2:Y:S02]  /*8fa0*/  @!P0 SYNCS.PHASECHK.TRANS64 P0, [R0+URZ], R3 ;  /* 0x00000003000085a7 */ /* 0x000ea400080010ff */
[----:B--2---:R-:W-:Y:S05]  /*8fb0*/  @!P0 BRA `(.L_x_183) ;  /* 0xfffffffc00f08947 */ /* 0x004fea000383ffff */
[----:B------:R-:W-:Y:S05]  /*8fc0*/  BRA `(.L_x_184) ;  /* 0xffffffa400847947 */ /* 0x000fea000383ffff */
.L_x_58:
[----:B------:R-:W-:-:S07]  /*8fd0*/  MOV R0, UR4 ;  /* 0x0000000400007c02 */ /* 0x000fce0008000f00 */
.L_x_185:
[----:B-1----:R1:W2:Y:S02]  /*8fe0*/  SYNCS.PHASECHK.TRANS64.TRYWAIT P0, [R0+URZ], R3 ;  /* 0x00000003000075a7 */ /* 0x0022a400080011ff */
[----:B--2---:R-:W-:Y:S05]  /*8ff0*/  @!P0 NANOSLEEP.SYNCS 0x989680 ;  /* 0x009896800000895d */ /* 0x004fea0003900000 */
[----:B------:R-:W2:Y:S02]  /*9000*/  @!P0 SYNCS.PHASECHK.TRANS64 P0, [R0+URZ], R3 ;  /* 0x00000003000085a7 */ /* 0x000ea400080010ff */
[----:B--2---:R-:W-:Y:S05]  /*9010*/  @!P0 BRA `(.L_x_185) ;  /* 0xfffffffc00f08947 */ /* 0x004fea000383ffff */
[----:B------:R-:W-:Y:S05]  /*9020*/  BRA `(.L_x_186) ;  /* 0xffffffa400907947 */ /* 0x000fea000383ffff */
.L_x_59:
[----:B------:R-:W-:-:S07]  /*9030*/  MOV R0, UR4 ;  /* 0x0000000400007c02 */ /* 0x000fce0008000f00 */
.L_x_187:
[----:B-1----:R1:W2:Y:S02]  /*9040*/  SYNCS.PHASECHK.TRANS64.TRYWAIT P0, [R0+URZ], R3 ;  /* 0x00000003000075a7 */ /* 0x0022a400080011ff */
[----:B--2---:R-:W-:Y:S05]  /*9050*/  @!P0 NANOSLEEP.SYNCS 0x989680 ;  /* 0x009896800000895d */ /* 0x004fea0003900000 */
[----:B------:R-:W2:Y:S02]  /*9060*/  @!P0 SYNCS.PHASECHK.TRANS64 P0, [R0+URZ], R3 ;  /* 0x00000003000085a7 */ /* 0x000ea400080010ff */
[----:B--2---:R-:W-:Y:S05]  /*9070*/  @!P0 BRA `(.L_x_187) ;  /* 0xfffffffc00f08947 */ /* 0x004fea000383ffff */
[----:B------:R-:W-:Y:S05]  /*9080*/  BRA `(.L_x_188) ;  /* 0xffffffa4009c7947 */ /* 0x000fea000383ffff */
.L_x_60:
[----:B------:R-:W-:-:S07]  /*9090*/  MOV R0, UR4 ;  /* 0x0000000400007c02 */ /* 0x000fce0008000f00 */
.L_x_189:
[----:B-1----:R1:W2:Y:S02]  /*90a0*/  SYNCS.PHASECHK.TRANS64.TRYWAIT P0, [R0+URZ], R3 ;  /* 0x00000003000075a7 */ /* 0x0022a400080011ff */
[----:B--2---:R-:W-:Y:S05]  /*90b0*/  @!P0 NANOSLEEP.SYNCS 0x989680 ;  /* 0x009896800000895d */ /* 0x004fea0003900000 */
[----:B------:R-:W2:Y:S02]  /*90c0*/  @!P0 SYNCS.PHASECHK.TRANS64 P0, [R0+URZ], R3 ;  /* 0x00000003000085a7 */ /* 0x000ea400080010ff */
[----:B--2---:R-:W-:Y:S05]  /*90d0*/  @!P0 BRA `(.L_x_189) ;  /* 0xfffffffc00f08947 */ /* 0x004fea000383ffff */
[----:B------:R-:W-:Y:S05]  /*90e0*/  BRA `(.L_x_190) ;  /* 0xffffffa400a87947 */ /* 0x000fea000383ffff */
.L_x_61:
[----:B------:R-:W-:-:S07]  /*90f0*/  MOV R0, UR4 ;  /* 0x0000000400007c02 */ /* 0x000fce0008000f00 */
.L_x_191:
[----:B-1----:R1:W2:Y:S02]  /*9100*/  SYNCS.PHASECHK.TRANS64.TRYWAIT P0, [R0+URZ], R3 ;  /* 0x00000003000075a7 */ /* 0x0022a400080011ff */
[----:B--2---:R-:W-:Y:S05]  /*9110*/  @!P0 NANOSLEEP.SYNCS 0x989680 ;  /* 0x009896800000895d */ /* 0x004fea0003900000 */
[----:B------:R-:W2:Y:S02]  /*9120*/  @!P0 SYNCS.PHASECHK.TRANS64 P0, [R0+URZ], R3 ;  /* 0x00000003000085a7 */ /* 0x000ea400080010ff */
[----:B--2---:R-:W-:Y:S05]  /*9130*/  @!P0 BRA `(.L_x_191) ;  /* 0xfffffffc00f08947 */ /* 0x004fea000383ffff */
[----:B------:R-:W-:Y:S05]  /*9140*/  BRA `(.L_x_192) ;  /* 0xffffffa400b47947 */ /* 0x000fea000383ffff */
.L_x_62:
[----:B------:R-:W-:-:S07]  /*9150*/  MOV R0, UR4 ;  /* 0x0000000400007c02 */ /* 0x000fce0008000f00 */
.L_x_193:
[----:B-1----:R1:W2:Y:S02]  /*9160*/  SYNCS.PHASECHK.TRANS64.TRYWAIT P0, [R0+URZ], R3 ;  /* 0x00000003000075a7 */ /* 0x0022a400080011ff */
[----:B--2---:R-:W-:Y:S05]  /*9170*/  @!P0 NANOSLEEP.SYNCS 0x989680 ;  /* 0x009896800000895d */ /* 0x004fea0003900000 */
[----:B------:R-:W2:Y:S02]  /*9180*/  @!P0 SYNCS.PHASECHK.TRANS64 P0, [R0+URZ], R3 ;  /* 0x00000003000085a7 */ /* 0x000ea400080010ff */
[----:B--2---:R-:W-:Y:S05]  /*9190*/  @!P0 BRA `(.L_x_193) ;  /* 0xfffffffc00f08947 */ /* 0x004fea000383ffff */
[----:B------:R-:W-:Y:S05]  /*91a0*/  BRA `(.L_x_194) ;  /* 0xffffffa400c07947 */ /* 0x000fea000383ffff */
.L_x_63:
[----:B------:R-:W-:-:S07]  /*91b0*/  MOV R0, UR4 ;  /* 0x0000000400007c02 */ /* 0x000fce0008000f00 */
.L_x_195:
[----:B-1----:R1:W2:Y:S02]  /*91c0*/  SYNCS.PHASECHK.TRANS64.TRYWAIT P0, [R0+URZ], R3 ;  /* 0x00000003000075a7 */ /* 0x0022a400080011ff */
[----:B--2---:R-:W-:Y:S05]  /*91d0*/  @!P0 NANOSLEEP.SYNCS 0x989680 ;  /* 0x009896800000895d */ /* 0x004fea0003900000 */
[----:B------:R-:W2:Y:S02]  /*91e0*/  @!P0 SYNCS.PHASECHK.TRANS64 P0, [R0+URZ], R3 ;  /* 0x00000003000085a7 */ /* 0x000ea400080010ff */
[----:B--2---:R-:W-:Y:S05]  /*91f0*/  @!P0 BRA `(.L_x_195) ;  /* 0xfffffffc00f08947 */ /* 0x004fea000383ffff */
[----:B------:R-:W-:Y:S05]  /*9200*/  BRA `(.L_x_196) ;  /* 0xffffffa400cc7947 */ /* 0x000fea000383ffff */
.L_x_64:
[----:B------:R-:W-:-:S07]  /*9210*/  MOV R0, UR4 ;  /* 0x0000000400007c02 */ /* 0x000fce0008000f00 */
.L_x_197:
[----:B-1----:R1:W2:Y:S02]  /*9220*/  SYNCS.PHASECHK.TRANS64.TRYWAIT P0, [R0+URZ], R3 ;  /* 0x00000003000075a7 */ /* 0x0022a400080011ff */
[----:B--2---:R-:W-:Y:S05]  /*9230*/  @!P0 NANOSLEEP.SYNCS 0x989680 ;  /* 0x009896800000895d */ /* 0x004fea0003900000 */
[----:B------:R-:W2:Y:S02]  /*9240*/  @!P0 SYNCS.PHASECHK.TRANS64 P0, [R0+URZ], R3 ;  /* 0x00000003000085a7 */ /* 0x000ea400080010ff */
[----:B--2---:R-:W-:Y:S05]  /*9250*/  @!P0 BRA `(.L_x_197) ;  /* 0xfffffffc00f08947 */ /* 0x004fea000383ffff */
[----:B------:R-:W-:Y:S05]  /*9260*/  BRA `(.L_x_198) ;  /* 0xffffffa400d87947 */ /* 0x000fea000383ffff */
.L_x_65:
[----:B------:R-:W-:-:S07]  /*9270*/  MOV R0, UR4 ;  /* 0x0000000400007c02 */ /* 0x000fce0008000f00 */
.L_x_199:
[----:B-1----:R1:W2:Y:S02]  /*9280*/  SYNCS.PHASECHK.TRANS64.TRYWAIT P0, [R0+URZ], R3 ;  /* 0x00000003000075a7 */ /* 0x0022a400080011ff */
[----:B--2---:R-:W-:Y:S05]  /*9290*/  @!P0 NANOSLEEP.SYNCS 0x989680 ;  /* 0x009896800000895d */ /* 0x004fea0003900000 */
[----:B------:R-:W2:Y:S02]  /*92a0*/  @!P0 SYNCS.PHASECHK.TRANS64 P0, [R0+URZ], R3 ;  /* 0x00000003000085a7 */ /* 0x000ea400080010ff */
[----:B--2---:R-:W-:Y:S05]  /*92b0*/  @!P0 BRA `(.L_x_199) ;  /* 0xfffffffc00f08947 */ /* 0x004fea000383ffff */
[----:B------:R-:W-:Y:S05]  /*92c0*/  BRA `(.L_x_200) ;  /* 0xffffffa400e47947 */ /* 0x000fea000383ffff */
.L_x_66:
[----:B------:R-:W-:-:S07]  /*92d0*/  MOV R0, UR4 ;  /* 0x0000000400007c02 */ /* 0x000fce0008000f00 */
.L_x_201:
[----:B-1----:R1:W2:Y:S02]  /*92e0*/  SYNCS.PHASECHK.TRANS64.TRYWAIT P0, [R0+URZ], R3 ;  /* 0x00000003000075a7 */ /* 0x0022a400080011ff */
[----:B--2---:R-:W-:Y:S05]  /*92f0*/  @!P0 NANOSLEEP.SYNCS 0x989680 ;  /* 0x009896800000895d */ /* 0x004fea0003900000 */
[----:B------:R-:W2:Y:S02]  /*9300*/  @!P0 SYNCS.PHASECHK.TRANS64 P0, [R0+URZ], R3 ;  /* 0x00000003000085a7 */ /* 0x000ea400080010ff */
[----:B--2---:R-:W-:Y:S05]  /*9310*/  @!P0 BRA `(.L_x_201) ;  /* 0xfffffffc00f08947 */ /* 0x004fea000383ffff */
[----:B------:R-:W-:Y:S05]  /*9320*/  BRA `(.L_x_202) ;  /* 0xffffffa400f07947 */ /* 0x000fea000383ffff */
.L_x_67:
[----:B------:R-:W-:-:S07]  /*9330*/  MOV R0, UR4 ;  /* 0x0000000400007c02 */ /* 0x000fce0008000f00 */
.L_x_203:
[----:B-1----:R1:W2:Y:S02]  /*9340*/  SYNCS.PHASECHK.TRANS64.TRYWAIT P0, [R0+URZ], R3 ;  /* 0x00000003000075a7 */ /* 0x0022a400080011ff */
[----:B--2---:R-:W-:Y:S05]  /*9350*/  @!P0 NANOSLEEP.SYNCS 0x989680 ;  /* 0x009896800000895d */ /* 0x004fea0003900000 */
[----:B------:R-:W2:Y:S02]  /*9360*/  @!P0 SYNCS.PHASECHK.TRANS64 P0, [R0+URZ], R3 ;  /* 0x00000003000085a7 */ /* 0x000ea400080010ff */
[----:B--2---:R-:W-:Y:S05]  /*9370*/  @!P0 BRA `(.L_x_203) ;  /* 0xfffffffc00f08947 */ /* 0x004fea000383ffff */
[----:B------:R-:W-:Y:S05]  /*9380*/  BRA `(.L_x_204) ;  /* 0xffffffa400fc7947 */ /* 0x000fea000383ffff */
.L_x_68:
[----:B------:R-:W-:-:S07]  /*9390*/  MOV R0, UR4 ;  /* 0x0000000400007c02 */ /* 0x000fce0008000f00 */
.L_x_205:
[----:B-1----:R1:W2:Y:S02]  /*93a0*/  SYNCS.PHASECHK.TRANS64.TRYWAIT P0, [R0+URZ], R3 ;  /* 0x00000003000075a7 */ /* 0x0022a400080011ff */
[----:B--2---:R-:W-:Y:S05]  /*93b0*/  @!P0 NANOSLEEP.SYNCS 0x989680 ;  /* 0x009896800000895d */ /* 0x004fea0003900000 */
[----:B------:R-:W2:Y:S02]  /*93c0*/  @!P0 SYNCS.PHASECHK.TRANS64 P0, [R0+URZ], R3 ;  /* 0x00000003000085a7 */ /* 0x000ea400080010ff */
[----:B--2---:R-:W-:Y:S05]  /*93d0*/  @!P0 BRA `(.L_x_205) ;  /* 0xfffffffc00f08947 */ /* 0x004fea000383ffff */
[----:B------:R-:W-:Y:S05]  /*93e0*/  BRA `(.L_x_206) ;  /* 0xffffffa800087947 */ /* 0x000fea000383ffff */
.L_x_69:
[----:B------:R-:W-:-:S07]  /*93f0*/  MOV R0, UR4 ;  /* 0x0000000400007c02 */ /* 0x000fce0008000f00 */
.L_x_207:
[----:B-1----:R1:W2:Y:S02]  /*9400*/  SYNCS.PHASECHK.TRANS64.TRYWAIT P0, [R0+URZ], R3 ;  /* 0x00000003000075a7 */ /* 0x0022a400080011ff */
[----:B--2---:R-:W-:Y:S05]  /*9410*/  @!P0 NANOSLEEP.SYNCS 0x989680 ;  /* 0x009896800000895d */ /* 0x004fea0003900000 */
[----:B------:R-:W2:Y:S02]  /*9420*/  @!P0 SYNCS.PHASECHK.TRANS64 P0, [R0+URZ], R3 ;  /* 0x00000003000085a7 */ /* 0x000ea400080010ff */
[----:B--2---:R-:W-:Y:S05]  /*9430*/  @!P0 BRA `(.L_x_207) ;  /* 0xfffffffc00f08947 */ /* 0x004fea000383ffff */
[----:B------:R-:W-:Y:S05]  /*9440*/  BRA `(.L_x_208) ;  /* 0xffffffa800147947 */ /* 0x000fea000383ffff */
.L_x_70:
[----:B------:R-:W-:-:S07]  /*9450*/  MOV R0, UR4 ;  /* 0x0000000400007c02 */ /* 0x000fce0008000f00 */
.L_x_209:
[----:B-1----:R1:W2:Y:S02]  /*9460*/  SYNCS.PHASECHK.TRANS64.TRYWAIT P0, [R0+URZ], R3 ;  /* 0x00000003000075a7 */ /* 0x0022a400080011ff */
[----:B--2---:R-:W-:Y:S05]  /*9470*/  @!P0 NANOSLEEP.SYNCS 0x989680 ;  /* 0x009896800000895d */ /* 0x004fea0003900000 */
[----:B------:R-:W2:Y:S02]  /*9480*/  @!P0 SYNCS.PHASECHK.TRANS64 P0, [R0+URZ], R3 ;  /* 0x00000003000085a7 */ /* 0x000ea400080010ff */
[----:B--2---:R-:W-:Y:S05]  /*9490*/  @!P0 BRA `(.L_x_209) ;  /* 0xfffffffc00f08947 */ /* 0x004fea000383ffff */
[----:B------:R-:W-:Y:S05]  /*94a0*/  BRA `(.L_x_210) ;  /* 0xffffffa800207947 */ /* 0x000fea000383ffff */
.L_x_71:
[----:B------:R-:W-:-:S07]  /*94b0*/  MOV R0, UR4 ;  /* 0x0000000400007c02 */ /* 0x000fce0008000f00 */
.L_x_211:
[----:B-1----:R1:W2:Y:S02]  /*94c0*/  SYNCS.PHASECHK.TRANS64.TRYWAIT P0, [R0+URZ], R3 ;  /* 0x00000003000075a7 */ /* 0x0022a400080011ff */
[----:B--2---:R-:W-:Y:S05]  /*94d0*/  @!P0 NANOSLEEP.SYNCS 0x989680 ;  /* 0x009896800000895d */ /* 0x004fea0003900000 */
[----:B------:R-:W2:Y:S02]  /*94e0*/  @!P0 SYNCS.PHASECHK.TRANS64 P0, [R0+URZ], R3 ;  /* 0x00000003000085a7 */ /* 0x000ea400080010ff */
[----:B--2---:R-:W-:Y:S05]  /*94f0*/  @!P0 BRA `(.L_x_211) ;  /* 0xfffffffc00f08947 */ /* 0x004fea000383ffff */
[----:B------:R-:W-:Y:S05]  /*9500*/  BRA `(.L_x_212) ;  /* 0xffffffa8002c7947 */ /* 0x000fea000383ffff */
.L_x_72:
[----:B------:R-:W-:-:S07]  /*9510*/  MOV R0, UR4 ;  /* 0x0000000400007c02 */ /* 0x000fce0008000f00 */
.L_x_213:
[----:B-1----:R1:W2:Y:S02]  /*9520*/  SYNCS.PHASECHK.TRANS64.TRYWAIT P0, [R0+URZ], R3 ;  /* 0x00000003000075a7 */ /* 0x0022a400080011ff */
[----:B--2---:R-:W-:Y:S05]  /*9530*/  @!P0 NANOSLEEP.SYNCS 0x989680 ;  /* 0x009896800000895d */ /* 0x004fea0003900000 */
[----:B------:R-:W2:Y:S02]  /*9540*/  @!P0 SYNCS.PHASECHK.TRANS64 P0, [R0+URZ], R3 ;  /* 0x00000003000085a7 */ /* 0x000ea400080010ff */
[----:B--2---:R-:W-:Y:S05]  /*9550*/  @!P0 BRA `(.L_x_213) ;  /* 0xfffffffc00f08947 */ /* 0x004fea000383ffff */
[----:B------:R-:W-:Y:S05]  /*9560*/  BRA `(.L_x_214) ;  /* 0xffffffa800387947 */ /* 0x000fea000383ffff */
.L_x_73:
[----:B------:R-:W-:-:S07]  /*9570*/  MOV R0, UR4 ;  /* 0x0000000400007c02 */ /* 0x000fce0008000f00 */
.L_x_215:
[----:B-1----:R1:W2:Y:S02]  /*9580*/  SYNCS.PHASECHK.TRANS64.TRYWAIT P0, [R0+URZ], R3 ;  /* 0x00000003000075a7 */ /* 0x0022a400080011ff */
[----:B--2---:R-:W-:Y:S05]  /*9590*/  @!P0 NANOSLEEP.SYNCS 0x989680 ;  /* 0x009896800000895d */ /* 0x004fea0003900000 */
[----:B------:R-:W2:Y:S02]  /*95a0*/  @!P0 SYNCS.PHASECHK.TRANS64 P0, [R0+URZ], R3 ;  /* 0x00000003000085a7 */ /* 0x000ea400080010ff */
[----:B--2---:R-:W-:Y:S05]  /*95b0*/  @!P0 BRA `(.L_x_215) ;  /* 0xfffffffc00f08947 */ /* 0x004fea000383ffff */
[----:B------:R-:W-:Y:S05]  /*95c0*/  BRA `(.L_x_216) ;  /* 0xffffffa800447947 */ /* 0x000fea000383ffff */
.L_x_74:
[----:B------:R-:W-:-:S07]  /*95d0*/  MOV R0, UR4 ;  /* 0x0000000400007c02 */ /* 0x000fce0008000f00 */
.L_x_217:
[----:B-1----:R1:W2:Y:S02]  /*95e0*/  SYNCS.PHASECHK.TRANS64.TRYWAIT P0, [R0+URZ], R3 ;  /* 0x00000003000075a7 */ /* 0x0022a400080011ff */
[----:B--2---:R-:W-:Y:S05]  /*95f0*/  @!P0 NANOSLEEP.SYNCS 0x989680 ;  /* 0x009896800000895d */ /* 0x004fea0003900000 */
[----:B------:R-:W2:Y:S02]  /*9600*/  @!P0 SYNCS.PHASECHK.TRANS64 P0, [R0+URZ], R3 ;  /* 0x00000003000085a7 */ /* 0x000ea400080010ff */
[----:B--2---:R-:W-:Y:S05]  /*9610*/  @!P0 BRA `(.L_x_217) ;  /* 0xfffffffc00f08947 */ /* 0x004fea000383ffff */
[----:B------:R-:W-:Y:S05]  /*9620*/  BRA `(.L_x_218) ;  /* 0xffffffa800507947 */ /* 0x000fea000383ffff */
.L_x_75:
[----:B------:R-:W-:-:S07]  /*9630*/  MOV R0, UR4 ;  /* 0x0000000400007c02 */ /* 0x000fce0008000f00 */
.L_x_219:
[----:B-1----:R1:W2:Y:S02]  /*9640*/  SYNCS.PHASECHK.TRANS64.TRYWAIT P0, [R0+URZ], R3 ;  /* 0x00000003000075a7 */ /* 0x0022a400080011ff */
[----:B--2---:R-:W-:Y:S05]  /*9650*/  @!P0 NANOSLEEP.SYNCS 0x989680 ;  /* 0x009896800000895d */ /* 0x004fea0003900000 */
[----:B------:R-:W2:Y:S02]  /*9660*/  @!P0 SYNCS.PHASECHK.TRANS64 P0, [R0+URZ], R3 ;  /* 0x00000003000085a7 */ /* 0x000ea400080010ff */
[----:B--2---:R-:W-:Y:S05]  /*9670*/  @!P0 BRA `(.L_x_219) ;  /* 0xfffffffc00f08947 */ /* 0x004fea000383ffff */
[----:B------:R-:W-:Y:S05]  /*9680*/  BRA `(.L_x_220) ;  /* 0xffffffa8005c7947 */ /* 0x000fea000383ffff */
.L_x_76:
[----:B------:R-:W-:-:S07]  /*9690*/  MOV R0, UR4 ;  /* 0x0000000400007c02 */ /* 0x000fce0008000f00 */
.L_x_221:
[----:B-1----:R1:W2:Y:S02]  /*96a0*/  SYNCS.PHASECHK.TRANS64.TRYWAIT P0, [R0+URZ], R3 ;  /* 0x00000003000075a7 */ /* 0x0022a400080011ff */
[----:B--2---:R-:W-:Y:S05]  /*96b0*/  @!P0 NANOSLEEP.SYNCS 0x989680 ;  /* 0x009896800000895d */ /* 0x004fea0003900000 */
[----:B------:R-:W2:Y:S02]  /*96c0*/  @!P0 SYNCS.PHASECHK.TRANS64 P0, [R0+URZ], R3 ;  /* 0x00000003000085a7 */ /* 0x000ea400080010ff */
[----:B--2---:R-:W-:Y:S05]  /*96d0*/  @!P0 BRA `(.L_x_221) ;  /* 0xfffffffc00f08947 */ /* 0x004fea000383ffff */
[----:B------:R-:W-:Y:S05]  /*96e0*/  BRA `(.L_x_222) ;  /* 0xffffffa800687947 */ /* 0x000fea000383ffff */
.L_x_77:
[----:B------:R-:W-:-:S07]  /*96f0*/  MOV R0, UR4 ;  /* 0x0000000400007c02 */ /* 0x000fce0008000f00 */
.L_x_223:
[----:B-1----:R1:W2:Y:S02]  /*9700*/  SYNCS.PHASECHK.TRANS64.TRYWAIT P0, [R0+URZ], R3 ;  /* 0x00000003000075a7 */ /* 0x0022a400080011ff */
[----:B--2---:R-:W-:Y:S05]  /*9710*/  @!P0 NANOSLEEP.SYNCS 0x989680 ;  /* 0x009896800000895d */ /* 0x004fea0003900000 */
[----:B------:R-:W2:Y:S02]  /*9720*/  @!P0 SYNCS.PHASECHK.TRANS64 P0, [R0+URZ], R3 ;  /* 0x00000003000085a7 */ /* 0x000ea400080010ff */
[----:B--2---:R-:W-:Y:S05]  /*9730*/  @!P0 BRA `(.L_x_223) ;  /* 0xfffffffc00f08947 */ /* 0x004fea000383ffff */
[----:B------:R-:W-:Y:S05]  /*9740*/  BRA `(.L_x_224) ;  /* 0xffffffa800747947 */ /* 0x000fea000383ffff */
.L_x_78:
[----:B------:R-:W-:-:S07]  /*9750*/  MOV R0, UR4 ;  /* 0x0000000400007c02 */ /* 0x000fce0008000f00 */
.L_x_225:
[----:B-1----:R1:W2:Y:S02]  /*9760*/  SYNCS.PHASECHK.TRANS64.TRYWAIT P0, [R0+URZ], R3 ;  /* 0x00000003000075a7 */ /* 0x0022a400080011ff */
[----:B--2---:R-:W-:Y:S05]  /*9770*/  @!P0 NANOSLEEP.SYNCS 0x989680 ;  /* 0x009896800000895d */ /* 0x004fea0003900000 */
[----:B------:R-:W2:Y:S02]  /*9780*/  @!P0 SYNCS.PHASECHK.TRANS64 P0, [R0+URZ], R3 ;  /* 0x00000003000085a7 */ /* 0x000ea400080010ff */
[----:B--2---:R-:W-:Y:S05]  /*9790*/  @!P0 BRA `(.L_x_225) ;  /* 0xfffffffc00f08947 */ /* 0x004fea000383ffff */
[----:B------:R-:W-:Y:S05]  /*97a0*/  BRA `(.L_x_226) ;  /* 0xffffffa800807947 */ /* 0x000fea000383ffff */
.L_x_79:
[----:B------:R-:W-:-:S07]  /*97b0*/  MOV R0, UR4 ;  /* 0x0000000400007c02 */ /* 0x000fce0008000f00 */
.L_x_227:
[----:B-1----:R1:W2:Y:S02]  /*97c0*/  SYNCS.PHASECHK.TRANS64.TRYWAIT P0, [R0+URZ], R3 ;  /* 0x00000003000075a7 */ /* 0x0022a400080011ff */
[----:B--2---:R-:W-:Y:S05]  /*97d0*/  @!P0 NANOSLEEP.SYNCS 0x989680 ;  /* 0x009896800000895d */ /* 0x004fea0003900000 */
[----:B------:R-:W2:Y:S02]  /*97e0*/  @!P0 SYNCS.PHASECHK.TRANS64 P0, [R0+URZ], R3 ;  /* 0x00000003000085a7 */ /* 0x000ea400080010ff */
[----:B--2---:R-:W-:Y:S05]  /*97f0*/  @!P0 BRA `(.L_x_227) ;  /* 0xfffffffc00f08947 */ /* 0x004fea000383ffff */
[----:B------:R-:W-:Y:S05]  /*9800*/  BRA `(.L_x_228) ;  /* 0xffffffa8008c7947 */ /* 0x000fea000383ffff */
.L_x_80:
[----:B------:R-:W-:-:S07]  /*9810*/  MOV R0, UR4 ;  /* 0x0000000400007c02 */ /* 0x000fce0008000f00 */
.L_x_229:
[----:B-1----:R1:W2:Y:S02]  /*9820*/  SYNCS.PHASECHK.TRANS64.TRYWAIT P0, [R0+URZ], R3 ;  /* 0x00000003000075a7 */ /* 0x0022a400080011ff */
[----:B--2---:R-:W-:Y:S05]  /*9830*/  @!P0 NANOSLEEP.SYNCS 0x989680 ;  /* 0x009896800000895d */ /* 0x004fea0003900000 */
[----:B------:R-:W2:Y:S02]  /*9840*/  @!P0 SYNCS.PHASECHK.TRANS64 P0, [R0+URZ], R3 ;  /* 0x00000003000085a7 */ /* 0x000ea400080010ff */
[----:B--2---:R-:W-:Y:S05]  /*9850*/  @!P0 BRA `(.L_x_229) ;  /* 0xfffffffc00f08947 */ /* 0x004fea000383ffff */
[----:B------:R-:W-:Y:S05]  /*9860*/  BRA `(.L_x_230) ;  /* 0xffffffa800987947 */ /* 0x000fea000383ffff */
.L_x_81:
[----:B------:R-:W-:-:S07]  /*9870*/  MOV R0, UR4 ;  /* 0x0000000400007c02 */ /* 0x000fce0008000f00 */
.L_x_231:
[----:B-1----:R1:W2:Y:S02]  /*9880*/  SYNCS.PHASECHK.TRANS64.TRYWAIT P0, [R0+URZ], R3 ;  /* 0x00000003000075a7 */ /* 0x0022a400080011ff */
[----:B--2---:R-:W-:Y:S05]  /*9890*/  @!P0 NANOSLEEP.SYNCS 0x989680 ;  /* 0x009896800000895d */ /* 0x004fea0003900000 */
[----:B------:R-:W2:Y:S02]  /*98a0*/  @!P0 SYNCS.PHASECHK.TRANS64 P0, [R0+URZ], R3 ;  /* 0x00000003000085a7 */ /* 0x000ea400080010ff */
[----:B--2---:R-:W-:Y:S05]  /*98b0*/  @!P0 BRA `(.L_x_231) ;  /* 0xfffffffc00f08947 */ /* 0x004fea000383ffff */
[----:B------:R-:W-:Y:S05]  /*98c0*/  BRA `(.L_x_232) ;  /* 0xffffffa800a47947 */ /* 0x000fea000383ffff */
.L_x_82:
[----:B------:R-:W-:-:S07]  /*98d0*/  MOV R0, UR4 ;  /* 0x0000000400007c02 */ /* 0x000fce0008000f00 */
.L_x_233:
[----:B-1----:R1:W2:Y:S02]  /*98e0*/  SYNCS.PHASECHK.TRANS64.TRYWAIT P0, [R0+URZ], R3 ;  /* 0x00000003000075a7 */ /* 0x0022a400080011ff */
[----:B--2---:R-:W-:Y:S05]  /*98f0*/  @!P0 NANOSLEEP.SYNCS 0x989680 ;  /* 0x009896800000895d */ /* 0x004fea0003900000 */
[----:B------:R-:W2:Y:S02]  /*9900*/  @!P0 SYNCS.PHASECHK.TRANS64 P0, [R0+URZ], R3 ;  /* 0x00000003000085a7 */ /* 0x000ea400080010ff */
[----:B--2---:R-:W-:Y:S05]  /*9910*/  @!P0 BRA `(.L_x_233) ;  /* 0xfffffffc00f08947 */ /* 0x004fea000383ffff */
[----:B------:R-:W-:Y:S05]  /*9920*/  BRA `(.L_x_234) ;  /* 0xffffffa800b07947 */ /* 0x000fea000383ffff */
.L_x_83:
[----:B------:R-:W-:-:S07]  /*9930*/  MOV R0, UR4 ;  /* 0x0000000400007c02 */ /* 0x000fce0008000f00 */
.L_x_235:
[----:B-1----:R1:W2:Y:S02]  /*9940*/  SYNCS.PHASECHK.TRANS64.TRYWAIT P0, [R0+URZ], R3 ;  /* 0x00000003000075a7 */ /* 0x0022a400080011ff */
[----:B--2---:R-:W-:Y:S05]  /*9950*/  @!P0 NANOSLEEP.SYNCS 0x989680 ;  /* 0x009896800000895d */ /* 0x004fea0003900000 */
[----:B------:R-:W2:Y:S02]  /*9960*/  @!P0 SYNCS.PHASECHK.TRANS64 P0, [R0+URZ], R3 ;  /* 0x00000003000085a7 */ /* 0x000ea400080010ff */
[----:B--2---:R-:W-:Y:S05]  /*9970*/  @!P0 BRA `(.L_x_235) ;  /* 0xfffffffc00f08947 */ /* 0x004fea000383ffff */
[----:B------:R-:W-:Y:S05]  /*9980*/  BRA `(.L_x_236) ;  /* 0xffffffa800bc7947 */ /* 0x000fea000383ffff */
.L_x_84:
[----:B------:R-:W-:-:S07]  /*9990*/  MOV R0, UR4 ;  /* 0x0000000400007c02 */ /* 0x000fce0008000f00 */
.L_x_237:
[----:B-1----:R1:W2:Y:S02]  /*99a0*/  SYNCS.PHASECHK.TRANS64.TRYWAIT P0, [R0+URZ], R3 ;  /* 0x00000003000075a7 */ /* 0x0022a400080011ff */
[----:B--2---:R-:W-:Y:S05]  /*99b0*/  @!P0 NANOSLEEP.SYNCS 0x989680 ;  /* 0x009896800000895d */ /* 0x004fea0003900000 */
[----:B------:R-:W2:Y:S02]  /*99c0*/  @!P0 SYNCS.PHASECHK.TRANS64 P0, [R0+URZ], R3 ;  /* 0x00000003000085a7 */ /* 0x000ea400080010ff */
[----:B--2---:R-:W-:Y:S05]  /*99d0*/  @!P0 BRA `(.L_x_237) ;  /* 0xfffffffc00f08947 */ /* 0x004fea000383ffff */
[----:B------:R-:W-:Y:S05]  /*99e0*/  BRA `(.L_x_238) ;  /* 0xffffffa800c87947 */ /* 0x000fea000383ffff */
.L_x_85:
[----:B------:R-:W-:-:S07]  /*99f0*/  MOV R0, UR4 ;  /* 0x0000000400007c02 */ /* 0x000fce0008000f00 */
.L_x_239:
[----:B-1----:R1:W2:Y:S02]  /*9a00*/  SYNCS.PHASECHK.TRANS64.TRYWAIT P0, [R0+URZ], R3 ;  /* 0x00000003000075a7 */ /* 0x0022a400080011ff */
[----:B--2---:R-:W-:Y:S05]  /*9a10*/  @!P0 NANOSLEEP.SYNCS 0x989680 ;  /* 0x009896800000895d */ /* 0x004fea0003900000 */
[----:B------:R-:W2:Y:S02]  /*9a20*/  @!P0 SYNCS.PHASECHK.TRANS64 P0, [R0+URZ], R3 ;  /* 0x00000003000085a7 */ /* 0x000ea400080010ff */
[----:B--2---:R-:W-:Y:S05]  /*9a30*/  @!P0 BRA `(.L_x_239) ;  /* 0xfffffffc00f08947 */ /* 0x004fea000383ffff */
[----:B------:R-:W-:Y:S05]  /*9a40*/  BRA `(.L_x_240) ;  /* 0xffffffa800d47947 */ /* 0x000fea000383ffff */
.L_x_86:
[----:B------:R-:W-:-:S07]  /*9a50*/  MOV R0, UR4 ;  /* 0x0000000400007c02 */ /* 0x000fce0008000f00 */
.L_x_241:
[----:B-1----:R1:W2:Y:S02]  /*9a60*/  SYNCS.PHASECHK.TRANS64.TRYWAIT P0, [R0+URZ], R3 ;  /* 0x00000003000075a7 */ /* 0x0022a400080011ff */
[----:B--2---:R-:W-:Y:S05]  /*9a70*/  @!P0 NANOSLEEP.SYNCS 0x989680 ;  /* 0x009896800000895d */ /* 0x004fea0003900000 */
[----:B------:R-:W2:Y:S02]  /*9a80*/  @!P0 SYNCS.PHASECHK.TRANS64 P0, [R0+URZ], R3 ;  /* 0x00000003000085a7 */ /* 0x000ea400080010ff */
[----:B--2---:R-:W-:Y:S05]  /*9a90*/  @!P0 BRA `(.L_x_241) ;  /* 0xfffffffc00f08947 */ /* 0x004fea000383ffff */
[----:B------:R-:W-:Y:S05]  /*9aa0*/  BRA `(.L_x_242) ;  /* 0xffffffa800e07947 */ /* 0x000fea000383ffff */
.L_x_87:
[----:B------:R-:W-:-:S07]  /*9ab0*/  MOV R0, UR4 ;  /* 0x0000000400007c02 */ /* 0x000fce0008000f00 */
.L_x_243:
[----:B-1----:R1:W2:Y:S02]  /*9ac0*/  SYNCS.PHASECHK.TRANS64.TRYWAIT P0, [R0+URZ], R3 ;  /* 0x00000003000075a7 */ /* 0x0022a400080011ff */
[----:B--2---:R-:W-:Y:S05]  /*9ad0*/  @!P0 NANOSLEEP.SYNCS 0x989680 ;  /* 0x009896800000895d */ /* 0x004fea0003900000 */
[----:B------:R-:W2:Y:S02]  /*9ae0*/  @!P0 SYNCS.PHASECHK.TRANS64 P0, [R0+URZ], R3 ;  /* 0x00000003000085a7 */ /* 0x000ea400080010ff */
[----:B--2---:R-:W-:Y:S05]  /*9af0*/  @!P0 BRA `(.L_x_243) ;  /* 0xfffffffc00f08947 */ /* 0x004fea000383ffff */
[----:B------:R-:W-:Y:S05]  /*9b00*/  BRA `(.L_x_244) ;  /* 0xffffffa800ec7947 */ /* 0x000fea000383ffff */
.L_x_88:
[----:B------:R-:W-:-:S07]  /*9b10*/  MOV R0, UR4 ;  /* 0x0000000400007c02 */ /* 0x000fce0008000f00 */
.L_x_245:
[----:B-1----:R1:W2:Y:S02]  /*9b20*/  SYNCS.PHASECHK.TRANS64.TRYWAIT P0, [R0+URZ], R3 ;  /* 0x00000003000075a7 */ /* 0x0022a400080011ff */
[----:B--2---:R-:W-:Y:S05]  /*9b30*/  @!P0 NANOSLEEP.SYNCS 0x989680 ;  /* 0x009896800000895d */ /* 0x004fea0003900000 */
[----:B------:R-:W2:Y:S02]  /*9b40*/  @!P0 SYNCS.PHASECHK.TRANS64 P0, [R0+URZ], R3 ;  /* 0x00000003000085a7 */ /* 0x000ea400080010ff */
[----:B--2---:R-:W-:Y:S05]  /*9b50*/  @!P0 BRA `(.L_x_245) ;  /* 0xfffffffc00f08947 */ /* 0x004fea000383ffff */
[----:B------:R-:W-:Y:S05]  /*9b60*/  BRA `(.L_x_246) ;  /* 0xffffffa800f87947 */ /* 0x000fea000383ffff */
.L_x_89:
[----:B------:R-:W-:-:S07]  /*9b70*/  MOV R0, UR4 ;  /* 0x0000000400007c02 */ /* 0x000fce0008000f00 */
.L_x_247:
[----:B-1----:R1:W2:Y:S02]  /*9b80*/  SYNCS.PHASECHK.TRANS64.TRYWAIT P0, [R0+URZ], R3 ;  /* 0x00000003000075a7 */ /* 0x0022a400080011ff */
[----:B--2---:R-:W-:Y:S05]  /*9b90*/  @!P0 NANOSLEEP.SYNCS 0x989680 ;  /* 0x009896800000895d */ /* 0x004fea0003900000 */
[----:B------:R-:W2:Y:S02]  /*9ba0*/  @!P0 SYNCS.PHASECHK.TRANS64 P0, [R0+URZ], R3 ;  /* 0x00000003000085a7 */ /* 0x000ea400080010ff */
[----:B--2---:R-:W-:Y:S05]  /*9bb0*/  @!P0 BRA `(.L_x_247) ;  /* 0xfffffffc00f08947 */ /* 0x004fea000383ffff */
[----:B------:R-:W-:Y:S05]  /*9bc0*/  BRA `(.L_x_248) ;  /* 0xffffffac00047947 */ /* 0x000fea000383ffff */
.L_x_90:
[----:B------:R-:W-:-:S07]  /*9bd0*/  MOV R0, UR4 ;  /* 0x0000000400007c02 */ /* 0x000fce0008000f00 */
.L_x_249:
[----:B-1----:R1:W2:Y:S02]  /*9be0*/  SYNCS.PHASECHK.TRANS64.TRYWAIT P0, [R0+URZ], R3 ;  /* 0x00000003000075a7 */ /* 0x0022a400080011ff */
[----:B--2---:R-:W-:Y:S05]  /*9bf0*/  @!P0 NANOSLEEP.SYNCS 0x989680 ;  /* 0x009896800000895d */ /* 0x004fea0003900000 */
[----:B------:R-:W2:Y:S02]  /*9c00*/  @!P0 SYNCS.PHASECHK.TRANS64 P0, [R0+URZ], R3 ;  /* 0x00000003000085a7 */ /* 0x000ea400080010ff */
[----:B--2---:R-:W-:Y:S05]  /*9c10*/  @!P0 BRA `(.L_x_249) ;  /* 0xfffffffc00f08947 */ /* 0x004fea000383ffff */
[----:B------:R-:W-:Y:S05]  /*9c20*/  BRA `(.L_x_250) ;  /* 0xffffffac00107947 */ /* 0x000fea000383ffff */
.L_x_91:
[----:B------:R-:W-:-:S07]  /*9c30*/  MOV R0, UR4 ;  /* 0x0000000400007c02 */ /* 0x000fce0008000f00 */
.L_x_251:
[----:B-1----:R1:W2:Y:S02]  /*9c40*/  SYNCS.PHASECHK.TRANS64.TRYWAIT P0, [R0+URZ], R3 ;  /* 0x00000003000075a7 */ /* 0x0022a400080011ff */
[----:B--2---:R-:W-:Y:S05]  /*9c50*/  @!P0 NANOSLEEP.SYNCS 0x989680 ;  /* 0x009896800000895d */ /* 0x004fea0003900000 */
[----:B------:R-:W2:Y:S02]  /*9c60*/  @!P0 SYNCS.PHASECHK.TRANS64 P0, [R0+URZ], R3 ;  /* 0x00000003000085a7 */ /* 0x000ea400080010ff */
[----:B--2---:R-:W-:Y:S05]  /*9c70*/  @!P0 BRA `(.L_x_251) ;  /* 0xfffffffc00f08947 */ /* 0x004fea000383ffff */
[----:B------:R-:W-:Y:S05]  /*9c80*/  BRA `(.L_x_252) ;  /* 0xffffffac001c7947 */ /* 0x000fea000383ffff */
.L_x_92:
[----:B------:R-:W-:-:S07]  /*9c90*/  MOV R0, UR4 ;  /* 0x0000000400007c02 */ /* 0x000fce0008000f00 */
.L_x_253:
[----:B-1----:R1:W2:Y:S02]  /*9ca0*/  SYNCS.PHASECHK.TRANS64.TRYWAIT P0, [R0+URZ], R3 ;  /* 0x00000003000075a7 */ /* 0x0022a400080011ff */
[----:B--2---:R-:W-:Y:S05]  /*9cb0*/  @!P0 NANOSLEEP.SYNCS 0x989680 ;  /* 0x009896800000895d */ /* 0x004fea0003900000 */
[----:B------:R-:W2:Y:S02]  /*9cc0*/  @!P0 SYNCS.PHASECHK.TRANS64 P0, [R0+URZ], R3 ;  /* 0x00000003000085a7 */ /* 0x000ea400080010ff */
[----:B--2---:R-:W-:Y:S05]  /*9cd0*/  @!P0 BRA `(.L_x_253) ;  /* 0xfffffffc00f08947 */ /* 0x004fea000383ffff */
[----:B------:R-:W-:Y:S05]  /*9ce0*/  BRA `(.L_x_254) ;  /* 0xffffffac00287947 */ /* 0x000fea000383ffff */
.L_x_93:
[----:B------:R-:W-:-:S07]  /*9cf0*/  MOV R0, UR4 ;  /* 0x0000000400007c02 */ /* 0x000fce0008000f00 */
.L_x_255:
[----:B-1----:R1:W2:Y:S02]  /*9d00*/  SYNCS.PHASECHK.TRANS64.TRYWAIT P0, [R0+URZ], R3 ;  /* 0x00000003000075a7 */ /* 0x0022a400080011ff */
[----:B--2---:R-:W-:Y:S05]  /*9d10*/  @!P0 NANOSLEEP.SYNCS 0x989680 ;  /* 0x009896800000895d */ /* 0x004fea0003900000 */
[----:B------:R-:W2:Y:S02]  /*9d20*/  @!P0 SYNCS.PHASECHK.TRANS64 P0, [R0+URZ], R3 ;  /* 0x00000003000085a7 */ /* 0x000ea400080010ff */
[----:B--2---:R-:W-:Y:S05]  /*9d30*/  @!P0 BRA `(.L_x_255) ;  /* 0xfffffffc00f08947 */ /* 0x004fea000383ffff */
[----:B------:R-:W-:Y:S05]  /*9d40*/  BRA `(.L_x_256) ;  /* 0xffffffac00347947 */ /* 0x000fea000383ffff */
.L_x_94:
[----:B------:R-:W-:-:S07]  /*9d50*/  MOV R0, UR4 ;  /* 0x0000000400007c02 */ /* 0x000fce0008000f00 */
.L_x_257:
[----:B-1----:R1:W2:Y:S02]  /*9d60*/  SYNCS.PHASECHK.TRANS64.TRYWAIT P0, [R0+URZ], R3 ;  /* 0x00000003000075a7 */ /* 0x0022a400080011ff */
[----:B--2---:R-:W-:Y:S05]  /*9d70*/  @!P0 NANOSLEEP.SYNCS 0x989680 ;  /* 0x009896800000895d */ /* 0x004fea0003900000 */
[----:B------:R-:W2:Y:S02]  /*9d80*/  @!P0 SYNCS.PHASECHK.TRANS64 P0, [R0+URZ], R3 ;  /* 0x00000003000085a7 */ /* 0x000ea400080010ff */
[----:B--2---:R-:W-:Y:S05]  /*9d90*/  @!P0 BRA `(.L_x_257) ;  /* 0xfffffffc00f08947 */ /* 0x004fea000383ffff */
[----:B------:R-:W-:Y:S05]  /*9da0*/  BRA `(.L_x_258) ;  /* 0xffffffac00407947 */ /* 0x000fea000383ffff */
.L_x_95:
[----:B------:R-:W-:-:S07]  /*9db0*/  MOV R0, UR4 ;  /* 0x0000000400007c02 */ /* 0x000fce0008000f00 */
.L_x_259:
[----:B-1----:R1:W2:Y:S02]  /*9dc0*/  SYNCS.PHASECHK.TRANS64.TRYWAIT P0, [R0+URZ], R3 ;  /* 0x00000003000075a7 */ /* 0x0022a400080011ff */
[----:B--2---:R-:W-:Y:S05]  /*9dd0*/  @!P0 NANOSLEEP.SYNCS 0x989680 ;  /* 0x009896800000895d */ /* 0x004fea0003900000 */
[----:B------:R-:W2:Y:S02]  /*9de0*/  @!P0 SYNCS.PHASECHK.TRANS64 P0, [R0+URZ], R3 ;  /* 0x00000003000085a7 */ /* 0x000ea400080010ff */
[----:B--2---:R-:W-:Y:S05]  /*9df0*/  @!P0 BRA `(.L_x_259) ;  /* 0xfffffffc00f08947 */ /* 0x004fea000383ffff */
[----:B------:R-:W-:Y:S05]  /*9e00*/  BRA `(.L_x_260) ;  /* 0xffffffac004c7947 */ /* 0x000fea000383ffff */
.L_x_96:
[----:B------:R-:W-:-:S07]  /*9e10*/  MOV R0, UR4 ;  /* 0x0000000400007c02 */ /* 0x000fce0008000f00 */
.L_x_261:
[----:B-1----:R1:W2:Y:S02]  /*9e20*/  SYNCS.PHASECHK.TRANS64.TRYWAIT P0, [R0+URZ], R3 ;  /* 0x00000003000075a7 */ /* 0x0022a400080011ff */
[----:B--2---:R-:W-:Y:S05]  /*9e30*/  @!P0 NANOSLEEP.SYNCS 0x989680 ;  /* 0x009896800000895d */ /* 0x004fea0003900000 */
[----:B------:R-:W2:Y:S02]  /*9e40*/  @!P0 SYNCS.PHASECHK.TRANS64 P0, [R0+URZ], R3 ;  /* 0x00000003000085a7 */ /* 0x000ea400080010ff */
[----:B--2---:R-:W-:Y:S05]  /*9e50*/  @!P0 BRA `(.L_x_261) ;  /* 0xfffffffc00f08947 */ /* 0x004fea000383ffff */
[----:B------:R-:W-:Y:S05]  /*9e60*/  BRA `(.L_x_262) ;  /* 0xffffffac00587947 */ /* 0x000fea000383ffff */
.L_x_99:
[----:B--2---:R2:W3:Y:S02]  /*9e70*/  SYNCS.PHASECHK.TRANS64.TRYWAIT P0, [R2+URZ+0x3e0], R4 ;  /* 0x0003e004020075a7 */ /* 0x0044e400080011ff */
[----:B---3--:R-:W-:Y:S05]  /*9e80*/  @!P0 NANOSLEEP.SYNCS 0x989680 ;  /* 0x009896800000895d */ /* 0x008fea0003900000 */
[----:B------:R-:W3:Y:S02]  /*9e90*/  @!P0 SYNCS.PHASECHK.TRANS64 P0, [R2+URZ+0x3e0], R4 ;  /* 0x0003e004020085a7 */ /* 0x000ee400080010ff */
[----:B---3--:R-:W-:Y:S05]  /*9ea0*/  @!P0 BRA `(.L_x_99) ;  /* 0xfffffffc00f08947 */ /* 0x008fea000383ffff */
[----:B------:R-:W-:Y:S05]  /*9eb0*/  BRA `(.L_x_263) ;  /* 0xffffffac00b47947 */ /* 0x000fea000383ffff */
.L_x_100:
[----:B------:R-:W-:-:S07]  /*9ec0*/  MOV R2, UR5 ;  /* 0x0000000500027c02 */ /* 0x000fce0008000f00 */
.L_x_264:
[----:B--2---:R2:W3:Y:S02]  /*9ed0*/  SYNCS.PHASECHK.TRANS64.TRYWAIT P0, [R2+URZ+0x390], R5 ;  /* 0x00039005020075a7 */ /* 0x0044e400080011ff */
[----:B---3--:R-:W-:Y:S05]  /*9ee0*/  @!P0 NANOSLEEP.SYNCS 0x989680 ;  /* 0x009896800000895d */ /* 0x008fea0003900000 */
[----:B------:R-:W3:Y:S02]  /*9ef0*/  @!P0 SYNCS.PHASECHK.TRANS64 P0, [R2+URZ+0x390], R5 ;  /* 0x00039005020085a7 */ /* 0x000ee400080010ff */
[----:B---3--:R-:W-:Y:S05]  /*9f00*/  @!P0 BRA `(.L_x_264) ;  /* 0xfffffffc00f08947 */ /* 0x008fea000383ffff */
[----:B------:R-:W-:Y:S05]  /*9f10*/  BRA `(.L_x_265) ;  /* 0xffffffac00c47947 */ /* 0x000fea000383ffff */
.L_x_101:
[----:B--2---:R2:W3:Y:S02]  /*9f20*/  SYNCS.PHASECHK.TRANS64.TRYWAIT P1, [R2+URZ+0x380], R4 ;  /* 0x00038004020075a7 */ /* 0x0044e400080211ff */
[----:B---3--:R-:W-:Y:S05]  /*9f30*/  @!P1 NANOSLEEP.SYNCS 0x989680 ;  /* 0x009896800000995d */ /* 0x008fea0003900000 */
[----:B------:R-:W3:Y:S02]  /*9f40*/  @!P1 SYNCS.PHASECHK.TRANS64 P1, [R2+URZ+0x380], R4 ;  /* 0x00038004020095a7 */ /* 0x000ee400080210ff */
[----:B---3--:R-:W-:Y:S05]  /*9f50*/  @!P1 BRA `(.L_x_101) ;  /* 0xfffffffc00f09947 */ /* 0x008fea000383ffff */
[----:B------:R-:W-:Y:S05]  /*9f60*/  BRA `(.L_x_266) ;  /* 0xffffffac00f47947 */ /* 0x000fea000383ffff */
.L_x_104:
[----:B------:R-:W-:-:S07]  /*9f70*/  MOV R0, UR5 ;  /* 0x0000000500007c02 */ /* 0x000fce0008000f00 */
.L_x_267:
[----:B--2---:R2:W3:Y:S02]  /*9f80*/  SYNCS.PHASECHK.TRANS64.TRYWAIT P0, [R0+URZ+0x390], R2 ;  /* 0x00039002000075a7 */ /* 0x0044e400080011ff */
[----:B---3--:R-:W-:Y:S05]  /*9f90*/  @!P0 NANOSLEEP.SYNCS 0x989680 ;  /* 0x009896800000895d */ /* 0x008fea0003900000 */
[----:B------:R-:W3:Y:S02]  /*9fa0*/  @!P0 SYNCS.PHASECHK.TRANS64 P0, [R0+URZ+0x390], R2 ;  /* 0x00039002000085a7 */ /* 0x000ee400080010ff */
[----:B---3--:R-:W-:Y:S05]  /*9fb0*/  @!P0 BRA `(.L_x_267) ;  /* 0xfffffffc00f08947 */ /* 0x008fea000383ffff */
[----:B------:R-:W-:Y:S05]  /*9fc0*/  BRA `(.L_x_103) ;  /* 0xffffffb000487947 */ /* 0x000fea000383ffff */
.L_x_111:
[----:B--2---:R2:W3:Y:S02]  /*9fd0*/  SYNCS.PHASECHK.TRANS64.TRYWAIT P1, [R0+URZ+0x380], R2 ;  /* 0x00038002000075a7 */ /* 0x0044e400080211ff */
[----:B---3--:R-:W-:Y:S05]  /*9fe0*/  @!P1 NANOSLEEP.SYNCS 0x989680 ;  /* 0x009896800000995d */ /* 0x008fea0003900000 */
[----:B------:R-:W3:Y:S02]  /*9ff0*/  @!P1 SYNCS.PHASECHK.TRANS64 P1, [R0+URZ+0x380], R2 ;  /* 0x00038002000095a7 */ /* 0x000ee400080210ff */
[----:B---3--:R-:W-:Y:S05]  /*a000*/  @!P1 BRA `(.L_x_111) ;  /* 0xfffffffc00f09947 */ /* 0x008fea000383ffff */
[----:B------:R-:W-:Y:S05]  /*a010*/  BRA `(.L_x_268) ;  /* 0xffffffb400a47947 */ /* 0x000fea000383ffff */
.L_x_112:
[----:B------:R-:W-:-:S07]  /*a020*/  MOV R2, UR9 ;  /* 0x0000000900027c02 */ /* 0x000fce0008000f00 */
.L_x_269:
[----:B--2---:R2:W3:Y:S02]  /*a030*/  SYNCS.PHASECHK.TRANS64.TRYWAIT P0, [R2+URZ+0x3c0], R0 ;  /* 0x0003c000020075a7 */ /* 0x0044e400080011ff */
[----:B---3--:R-:W-:Y:S05]  /*a040*/  @!P0 NANOSLEEP.SYNCS 0x989680 ;  /* 0x009896800000895d */ /* 0x008fea0003900000 */
[----:B------:R-:W3:Y:S02]  /*a050*/  @!P0 SYNCS.PHASECHK.TRANS64 P0, [R2+URZ+0x3c0], R0 ;  /* 0x0003c000020085a7 */ /* 0x000ee400080010ff */
[----:B---3--:R-:W-:Y:S05]  /*a060*/  @!P0 BRA `(.L_x_269) ;  /* 0xfffffffc00f08947 */ /* 0x008fea000383ffff */
[----:B------:R-:W-:Y:S05]  /*a070*/  BRA `(.L_x_270) ;  /* 0xffffffb400d87947 */ /* 0x000fea000383ffff */
.L_x_115:
[----:B------:R-:W-:Y:S07]  /*a080*/  MOV R0, UR7 ;  /* 0x0000000700007c02 */ /* 0x000fee0008000f00 */
.L_x_271:
[----:B--2---:R2:W3:Y:S02]  /*a090*/  SYNCS.PHASECHK.TRANS64.TRYWAIT P0, [R0+URZ], R2 ;  /* 0x00000002000075a7 */ /* 0x0044e400080011ff */
[----:B---3--:R-:W-:Y:S05]  /*a0a0*/  @!P0 NANOSLEEP.SYNCS 0x989680 ;  /* 0x009896800000895d */ /* 0x008fea0003900000 */
[----:B------:R-:W3:Y:S02]  /*a0b0*/  @!P0 SYNCS.PHASECHK.TRANS64 P0, [R0+URZ], R2 ;  /* 0x00000002000085a7 */ /* 0x000ee400080010ff */
[----:B---3--:R-:W-:Y:S05]  /*a0c0*/  @!P0 BRA `(.L_x_271) ;  /* 0xfffffffc00f08947 */ /* 0x008fea000383ffff */
[----:B------:R-:W-:Y:S05]  /*a0d0*/  BRA `(.L_x_114) ;  /* 0xffffffb800107947 */ /* 0x000fea000383ffff */
.L_x_118:
[----:B------:R-:W-:-:S07]  /*a0e0*/  MOV R0, UR5 ;  /* 0x0000000500007c02 */ /* 0x000fce0008000f00 */
.L_x_272:
[----:B-1----:R1:W3:Y:S02]  /*a0f0*/  SYNCS.PHASECHK.TRANS64.TRYWAIT P0, [R0+URZ], R2 ;  /* 0x00000002000075a7 */ /* 0x0022e400080011ff */
[----:B---3--:R-:W-:Y:S05]  /*a100*/  @!P0 NANOSLEEP.SYNCS 0x989680 ;  /* 0x009896800000895d */ /* 0x008fea0003900000 */
[----:B------:R-:W3:Y:S02]  /*a110*/  @!P0 SYNCS.PHASECHK.TRANS64 P0, [R0+URZ], R2 ;  /* 0x00000002000085a7 */ /* 0x000ee400080010ff */
[----:B---3--:R-:W-:Y:S05]  /*a120*/  @!P0 BRA `(.L_x_272) ;  /* 0xfffffffc00f08947 */ /* 0x008fea000383ffff */
[----:B------:R-:W-:Y:S05]  /*a130*/  BRA `(.L_x_273) ;  /* 0xffffffb800b07947 */ /* 0x000fea000383ffff */
.L_x_119:
[----:B------:R-:W-:-:S07]  /*a140*/  MOV R0, UR5 ;  /* 0x0000000500007c02 */ /* 0x000fce0008000f00 */
.L_x_274:
[----:B-1----:R1:W3:Y:S02]  /*a150*/  SYNCS.PHASECHK.TRANS64.TRYWAIT P0, [R0+URZ], R3 ;  /* 0x00000003000075a7 */ /* 0x0022e400080011ff */
[----:B---3--:R-:W-:Y:S05]  /*a160*/  @!P0 NANOSLEEP.SYNCS 0x989680 ;  /* 0x009896800000895d */ /* 0x008fea0003900000 */
[----:B------:R-:W3:Y:S02]  /*a170*/  @!P0 SYNCS.PHASECHK.TRANS64 P0, [R0+URZ], R3 ;  /* 0x00000003000085a7 */ /* 0x000ee400080010ff */
[----:B---3--:R-:W-:Y:S05]  /*a180*/  @!P0 BRA `(.L_x_274) ;  /* 0xfffffffc00f08947 */ /* 0x008fea000383ffff */
[----:B------:R-:W-:Y:S05]  /*a190*/  BRA `(.L_x_275) ;  /* 0xffffffb800bc7947 */ /* 0x000fea000383ffff */
.L_x_120:
[----:B------:R-:W-:-:S07]  /*a1a0*/  MOV R0, UR5 ;  /* 0x0000000500007c02 */ /* 0x000fce0008000f00 */
.L_x_276:
[----:B-1----:R1:W3:Y:S02]  /*a1b0*/  SYNCS.PHASECHK.TRANS64.TRYWAIT P0, [R0+URZ], R3 ;  /* 0x00000003000075a7 */ /* 0x0022e400080011ff */
[----:B---3--:R-:W-:Y:S05]  /*a1c0*/  @!P0 NANOSLEEP.SYNCS 0x989680 ;  /* 0x009896800000895d */ /* 0x008fea0003900000 */
[----:B------:R-:W3:Y:S02]  /*a1d0*/  @!P0 SYNCS.PHASECHK.TRANS64 P0, [R0+URZ], R3 ;  /* 0x00000003000085a7 */ /* 0x000ee400080010ff */
[----:B---3--:R-:W-:Y:S05]  /*a1e0*/  @!P0 BRA `(.L_x_276) ;  /* 0xfffffffc00f08947 */ /* 0x008fea000383ffff */
[----:B------:R-:W-:Y:S05]  /*a1f0*/  BRA `(.L_x_277) ;  /* 0xffffffb800c87947 */ /* 0x000fea000383ffff */
.L_x_121:
[----:B-1----:R-:W-:-:S07]  /*a200*/  MOV R0, UR7 ;  /* 0x0000000700007c02 */ /* 0x002fce0008000f00 */
.L_x_278:
[----:B-1----:R1:W3:Y:S02]  /*a210*/  SYNCS.PHASECHK.TRANS64.TRYWAIT P0, [R0+URZ], R2 ;  /* 0x00000002000075a7 */ /* 0x0022e400080011ff */
[----:B---3--:R-:W-:Y:S05]  /*a220*/  @!P0 NANOSLEEP.SYNCS 0x989680 ;  /* 0x009896800000895d */ /* 0x008fea0003900000 */
[----:B------:R-:W3:Y:S02]  /*a230*/  @!P0 SYNCS.PHASECHK.TRANS64 P0, [R0+URZ], R2 ;  /* 0x00000002000085a7 */ /* 0x000ee400080010ff */
[----:B---3--:R-:W-:Y:S05]  /*a240*/  @!P0 BRA `(.L_x_278) ;  /* 0xfffffffc00f08947 */ /* 0x008fea000383ffff */
[----:B------:R-:W-:Y:S05]  /*a250*/  BRA `(.L_x_279) ;  /* 0xffffffb800d47947 */ /* 0x000fea000383ffff */
.L_x_126:
[----:B---3--:R3:W4:Y:S02]  /*a260*/  SYNCS.PHASECHK.TRANS64.TRYWAIT P0, [R12+URZ+0x380], R0 ;  /* 0x000380000c0075a7 */ /* 0x00872400080011ff */
[----:B----4-:R-:W-:Y:S05]  /*a270*/  @!P0 NANOSLEEP.SYNCS 0x989680 ;  /* 0x009896800000895d */ /* 0x010fea0003900000 */
[----:B------:R-:W4:Y:S02]  /*a280*/  @!P0 SYNCS.PHASECHK.TRANS64 P0, [R12+URZ+0x380], R0 ;  /* 0x000380000c0085a7 */ /* 0x000f2400080010ff */
[----:B----4-:R-:W-:Y:S05]  /*a290*/  @!P0 BRA `(.L_x_126) ;  /* 0xfffffffc00f08947 */ /* 0x010fea000383ffff */
[----:B------:R-:W-:Y:S05]  /*a2a0*/  BRA `(.L_x_280) ;  /* 0xffffffbc00e47947 */ /* 0x000fea000383ffff */
.L_x_129:
[----:B-1----:R-:W-:Y:S07]  /*a2b0*/  MOV R0, UR19 ;  /* 0x0000001300007c02 */ /* 0x002fee0008000f00 */
.L_x_281:
[----:B-1----:R1:W3:Y:S02]  /*a2c0*/  SYNCS.PHASECHK.TRANS64.TRYWAIT P2, [R0+URZ+0x378], R8 ;  /* 0x00037808000075a7 */ /* 0x0022e400080411ff */
[----:B---3--:R-:W-:Y:S05]  /*a2d0*/  @!P2 NANOSLEEP.SYNCS 0x989680 ;  /* 0x009896800000a95d */ /* 0x008fea0003900000 */
[----:B------:R-:W3:Y:S02]  /*a2e0*/  @!P2 SYNCS.PHASECHK.TRANS64 P2, [R0+URZ+0x378], R8 ;  /* 0x000378080000a5a7 */ /* 0x000ee400080410ff */
[----:B---3--:R-:W-:Y:S05]  /*a2f0*/  @!P2 BRA `(.L_x_281) ;  /* 0xfffffffc00f0a947 */ /* 0x008fea000383ffff */
[----:B------:R-:W-:Y:S05]  /*a300*/  BRA `(.L_x_128) ;  /* 0xffffffc4002c7947 */ /* 0x000fea000383ffff */
.L_x_132:
[----:B-1----:R-:W-:Y:S07]  /*a310*/  MOV R0, UR19 ;  /* 0x0000001300007c02 */ /* 0x002fee0008000f00 */
.L_x_282:
[----:B-1----:R1:W3:Y:S02]  /*a320*/  SYNCS.PHASECHK.TRANS64.TRYWAIT P0, [R0+URZ+0x368], R6 ;  /* 0x00036806000075a7 */ /* 0x0022e400080011ff */
[----:B---3--:R-:W-:Y:S05]  /*a330*/  @!P0 NANOSLEEP.SYNCS 0x989680 ;  /* 0x009896800000895d */ /* 0x008fea0003900000 */
[----:B------:R-:W3:Y:S02]  /*a340*/  @!P0 SYNCS.PHASECHK.TRANS64 P0, [R0+URZ+0x368], R6 ;  /* 0x00036806000085a7 */ /* 0x000ee400080010ff */
[----:B---3--:R-:W-:Y:S05]  /*a350*/  @!P0 BRA `(.L_x_282) ;  /* 0xfffffffc00f08947 */ /* 0x008fea000383ffff */
[----:B------:R-:W-:Y:S05]  /*a360*/  BRA `(.L_x_283) ;  /* 0xffffffc400787947 */ /* 0x000fea000383ffff */
.L_x_135:
[----:B---3--:R3:W1:Y:S02]  /*a370*/  SYNCS.PHASECHK.TRANS64.TRYWAIT P0, [R3+URZ+0x380], R0 ;  /* 0x00038000030075a7 */ /* 0x00866400080011ff */
[----:B-1----:R-:W-:Y:S05]  /*a380*/  @!P0 NANOSLEEP.SYNCS 0x989680 ;  /* 0x009896800000895d */ /* 0x002fea0003900000 */
[----:B------:R-:W1:Y:S02]  /*a390*/  @!P0 SYNCS.PHASECHK.TRANS64 P0, [R3+URZ+0x380], R0 ;  /* 0x00038000030085a7 */ /* 0x000e6400080010ff */
[----:B-1----:R-:W-:Y:S05]  /*a3a0*/  @!P0 BRA `(.L_x_135) ;  /* 0xfffffffc00f08947 */ /* 0x002fea000383ffff */
[----:B------:R-:W-:Y:S05]  /*a3b0*/  BRA `(.L_x_284) ;  /* 0xffffffc800c47947 */ /* 0x000fea000383ffff */
.L_x_146:
[----:B-1----:R-:W-:Y:S04]  /*a3c0*/  MOV R0, UR57 ;  /* 0x0000003900007c02 */ /* 0x002fe80008000f00 */
[----:B------:R1:W2:Y:S03]  /*a3d0*/  SYNCS.PHASECHK.TRANS64.TRYWAIT P1, [R0+URZ+0x360], R4 ;  /* 0x00036004000075a7 */ /* 0x0002a600080211ff */
[----:B--2---:R-:W-:Y:S05]  /*a3e0*/  @!P1 NANOSLEEP.SYNCS 0x989680 ;  /* 0x009896800000995d */ /* 0x004fea0003900000 */
[----:B------:R-:W2:Y:S02]  /*a3f0*/  @!P1 SYNCS.PHASECHK.TRANS64 P1, [R0+URZ+0x360], R4 ;  /* 0x00036004000095a7 */ /* 0x000ea400080210ff */
[----:B--2---:R-:W-:Y:S05]  /*a400*/  @!P1 BRA `(.L_x_146) ;  /* 0xfffffffc00ec9947 */ /* 0x004fea000383ffff */
[----:B------:R-:W-:Y:S05]  /*a410*/  BRA `(.L_x_145) ;  /* 0xffffffd400e87947 */ /* 0x000fea000383ffff */
.L_x_148:
[----:B------:R1:W1:Y:S02]  /*a420*/  SYNCS.PHASECHK.TRANS64.TRYWAIT P1, [R22+URZ+0x3a0], R3 ;  /* 0x0003a003160075a7 */ /* 0x00026400080211ff */
[----:B-1----:R-:W-:Y:S05]  /*a430*/  @!P1 NANOSLEEP.SYNCS 0x989680 ;  /* 0x009896800000995d */ /* 0x002fea0003900000 */
[----:B------:R-:W1:Y:S02]  /*a440*/  @!P1 SYNCS.PHASECHK.TRANS64 P1, [R22+URZ+0x3a0], R3 ;  /* 0x0003a003160095a7 */ /* 0x000e6400080210ff */
[----:B-1----:R-:W-:Y:S05]  /*a450*/  @!P1 BRA `(.L_x_148) ;  /* 0xfffffffc00f09947 */ /* 0x002fea000383ffff */
[----:B------:R-:W-:Y:S05]  /*a460*/  BRA `(.L_x_147) ;  /* 0xffffffd800247947 */ /* 0x000fea000383ffff */
        .weak           $__internal_0_$__cuda_sm10x_tcgen05_guardrail_trap_col_being_dealloced_not_returned_by_alloc
        .type           $__internal_0_$__cuda_sm10x_tcgen05_guardrail_trap_col_being_dealloced_not_returned_by_alloc,@function
        .size           $__internal_0_$__cuda_sm10x_tcgen05_guardrail_trap_col_being_dealloced_not_returned_by_alloc,($__internal_1_$__cuda_sm10x_tcgen05_guardrail_trap_phase_invalid_during_alloc - $__internal_0_$__cuda_sm10x_tcgen05_guardrail_trap_col_being_dealloced_not_returned_by_alloc)
$__internal_0_$__cuda_sm10x_tcgen05_guardrail_trap_col_being_dealloced_not_returned_by_alloc:
[----:B------:R-:W-:Y:S05]  /*a470*/  BPT.TRAP 0x1 ;  /* 0x000000040000795c */ /* 0x000fea0000300000 */
[----:B------:R-:W-:-:S04]  /*a480*/  HFMA2 R3, -RZ, RZ, 0, 0 ;  /* 0x00000000ff037431 */ /* 0x000fc800000001ff */
[----:B------:R-:W-:Y:S05]  /*a490*/  RET.REL.NODEC R2 `(_ZN7cutlass13device_kernelINS_4gemm6kernel13GemmUniversalIN4cute5tupleIJiiiiEEENS1_10collective13CollectiveMmaINS1_35MainloopSm100TmaUmmaWarpSpecializedILi54ELi2ELi4ENS5_IJNS4_1CILi2EEENSA_ILi4EEENSA_ILi1EEEEEEEENS5_IJNSA_ILi64EEESG_NSA_ILi32EEEEEENS_12float_e5m2_tENS5_IJlSD_lEEESJ_SK_NS4_8TiledMMAINS4_8MMA_AtomIJNS4_10MMA_TraitsINS4_19SM100_MMA_F8F6F4_SSEJSJ_SJ_fSG_SG_NS4_17integral_constantINS4_4UMMA5MajorELSR_0EEESS_NSP_INSQ_7ScaleInELST_0EEESU_EEEEEENS4_6LayoutINS5_IJSD_SD_SD_EEENS5_IJNSA_ILi0EEESZ_SZ_EEEEENS5_IJNS4_10UnderscoreES12_S12_EEEEENS4_23SM90_TMA_LOAD_MULTICASTENS4_14ComposedLayoutINS4_7SwizzleILi1ELi4ELi3EEENS4_18smem_ptr_flag_bitsILi8EEENSX_INS5_IJNSA_ILi8EEESH_EEENS5_IJSH_SD_EEEEEEEvNS4_8identityES15_S1F_vS1G_EENS_8epilogue10collective18CollectiveEpilogueINS1I_23Sm100TmaWarpSpecializedILi1ELi1ELi32ELb0ELb0EEEJSI_NS5_IJNSX_ISG_SD_EES1N_EEESJ_SK_SJ_SK_NS1I_6fusion15FusionCallbacksIS1M_NS1P_17LinearCombinationISJ_fSJ_fLNS_15FloatRoundStyleE2EEESI_S1O_JEEENS4_5SM1004TMEM4LOAD26SM100_TMEM_LOAD_16dp32b32xENS4_13SM90_TMA_LOADENS16_INS17_ILi2ELi4ELi3EEES1A_NSX_INS5_IJS1B_SG_EEENS5_IJSG_SD_EEEEEEENS4_39AutoVectorizingCopyWithAssumedAlignmentILi128EEENS4_14SM90_TMA_STOREES24_S26_S26_EEEvvEEEEvNT_6ParamsE) ;  /* 0xffffff5802d87950 */ /* 0x000fea0003c3ffff */
        .weak           $__internal_1_$__cuda_sm10x_tcgen05_guardrail_trap_phase_invalid_during_alloc
        .type           $__internal_1_$__cuda_sm10x_tcgen05_guardrail_trap_phase_invalid_during_alloc,@function
        .size           $__internal_1_$__cuda_sm10x_tcgen05_guardrail_trap_phase_invalid_during_alloc,($__internal_2_$__cuda_sm10x_tcgen05_guardrail_trap_unallocated_columns_being_dealloced - $__internal_1_$__cuda_sm10x_tcgen05_guardrail_trap_phase_invalid_during_alloc)
$__internal_1_$__cuda_sm10x_tcgen05_guardrail_trap_phase_invalid_during_alloc:
[----:B------:R-:W-:Y:S05]  /*a4a0*/  BPT.TRAP 0x1 ;  /* 0x000000040000795c */ /* 0x000fea0000300000 */
[----:B------:R-:W-:-:S04]  /*a4b0*/  MOV R5, 0x0 ;  /* 0x0000000000057802 */ /* 0x000fc80000000f00 */
[----:B------:R-:W-:Y:S05]  /*a4c0*/  RET.REL.NODEC R4 `(_ZN7cutlass13device_kernelINS_4gemm6kernel13GemmUniversalIN4cute5tupleIJiiiiEEENS1_10collective13CollectiveMmaINS1_35MainloopSm100TmaUmmaWarpSpecializedILi54ELi2ELi4ENS5_IJNS4_1CILi2EEENSA_ILi4EEENSA_ILi1EEEEEEEENS5_IJNSA_ILi64EEESG_NSA_ILi32EEEEEENS_12float_e5m2_tENS5_IJlSD_lEEESJ_SK_NS4_8TiledMMAINS4_8MMA_AtomIJNS4_10MMA_TraitsINS4_19SM100_MMA_F8F6F4_SSEJSJ_SJ_fSG_SG_NS4_17integral_constantINS4_4UMMA5MajorELSR_0EEESS_NSP_INSQ_7ScaleInELST_0EEESU_EEEEEENS4_6LayoutINS5_IJSD_SD_SD_EEENS5_IJNSA_ILi0EEESZ_SZ_EEEEENS5_IJNS4_10UnderscoreES12_S12_EEEEENS4_23SM90_TMA_LOAD_MULTICASTENS4_14ComposedLayoutINS4_7SwizzleILi1ELi4ELi3EEENS4_18smem_ptr_flag_bitsILi8EEENSX_INS5_IJNSA_ILi8EEESH_EEENS5_IJSH_SD_EEEEEEEvNS4_8identityES15_S1F_vS1G_EENS_8epilogue10collective18CollectiveEpilogueINS1I_23Sm100TmaWarpSpecializedILi1ELi1ELi32ELb0ELb0EEEJSI_NS5_IJNSX_ISG_SD_EES1N_EEESJ_SK_SJ_SK_NS1I_6fusion15FusionCallbacksIS1M_NS1P_17LinearCombinationISJ_fSJ_fLNS_15FloatRoundStyleE2EEESI_S1O_JEEENS4_5SM1004TMEM4LOAD26SM100_TMEM_LOAD_16dp32b32xENS4_13SM90_TMA_LOADENS16_INS17_ILi2ELi4ELi3EEES1A_NSX_INS5_IJS1B_SG_EEENS5_IJSG_SD_EEEEEEENS4_39AutoVectorizingCopyWithAssumedAlignmentILi128EEENS4_14SM90_TMA_STOREES24_S26_S26_EEEvvEEEEvNT_6ParamsE) ;  /* 0xffffff5804cc7950 */ /* 0x000fea0003c3ffff */
        .weak           $__internal_2_$__cuda_sm10x_tcgen05_guardrail_trap_unallocated_columns_being_dealloced
        .type           $__internal_2_$__cuda_sm10x_tcgen05_guardrail_trap_unallocated_columns_being_dealloced,@function
        .size           $__internal_2_$__cuda_sm10x_tcgen05_guardrail_trap_unallocated_columns_being_dealloced,(.L_x_286 - $__internal_2_$__cuda_sm10x_tcgen05_guardrail_trap_unallocated_columns_being_dealloced)
$__internal_2_$__cuda_sm10x_tcgen05_guardrail_trap_unallocated_columns_being_dealloced:
[----:B------:R-:W-:Y:S05]  /*a4d0*/  BPT.TRAP 0x1 ;  /* 0x000000040000795c */ /* 0x000fea0000300000 */
[----:B------:R-:W-:-:S04]  /*a4e0*/  HFMA2 R3, -RZ, RZ, 0, 0 ;  /* 0x00000000ff037431 */ /* 0x000fc800000001ff */
[----:B------:R-:W-:Y:S05]  /*a4f0*/  RET.REL.NODEC R2 `(_ZN7cutlass13device_kernelINS_4gemm6kernel13GemmUniversalIN4cute5tupleIJiiiiEEENS1_10collective13CollectiveMmaINS1_35MainloopSm100TmaUmmaWarpSpecializedILi54ELi2ELi4ENS5_IJNS4_1CILi2EEENSA_ILi4EEENSA_ILi1EEEEEEEENS5_IJNSA_ILi64EEESG_NSA_ILi32EEEEEENS_12float_e5m2_tENS5_IJlSD_lEEESJ_SK_NS4_8TiledMMAINS4_8MMA_AtomIJNS4_10MMA_TraitsINS4_19SM100_MMA_F8F6F4_SSEJSJ_SJ_fSG_SG_NS4_17integral_constantINS4_4UMMA5MajorELSR_0EEESS_NSP_INSQ_7ScaleInELST_0EEESU_EEEEEENS4_6LayoutINS5_IJSD_SD_SD_EEENS5_IJNSA_ILi0EEESZ_SZ_EEEEENS5_IJNS4_10UnderscoreES12_S12_EEEEENS4_23SM90_TMA_LOAD_MULTICASTENS4_14ComposedLayoutINS4_7SwizzleILi1ELi4ELi3EEENS4_18smem_ptr_flag_bitsILi8EEENSX_INS5_IJNSA_ILi8EEESH_EEENS5_IJSH_SD_EEEEEEEvNS4_8identityES15_S1F_vS1G_EENS_8epilogue10collective18CollectiveEpilogueINS1I_23Sm100TmaWarpSpecializedILi1ELi1ELi32ELb0ELb0EEEJSI_NS5_IJNSX_ISG_SD_EES1N_EEESJ_SK_SJ_SK_NS1I_6fusion15FusionCallbacksIS1M_NS1P_17LinearCombinationISJ_fSJ_fLNS_15FloatRoundStyleE2EEESI_S1O_JEEENS4_5SM1004TMEM4LOAD26SM100_TMEM_LOAD_16dp32b32xENS4_13SM90_TMA_LOADENS16_INS17_ILi2ELi4ELi3EEES1A_NSX_INS5_IJS1B_SG_EEENS5_IJSG_SD_EEEEEEENS4_39AutoVectorizingCopyWithAssumedAlignmentILi128EEENS4_14SM90_TMA_STOREES24_S26_S26_EEEvvEEEEvNT_6ParamsE) ;  /* 0xffffff5802c07950 */ /* 0x000fea0003c3ffff */
.L_x_285:
[----:B------:R-:W-:-:S00]  /*a500*/  BRA `(.L_x_285) ;  /* 0xfffffffc00fc7947 */ /* 0x000fc0000383ffff */
[----:B------:R-:W-:-:S00]  /*a510*/  NOP ;  /* 0x0000000000007918 */ /* 0x000fc00000000000 */
        /* <DEDUP_REMOVED lines=14> */
.L_x_286:


//--------------------- .nv.global.init           --------------------------
	.section	.nv.global.init,"aw",@progbits
.nv.global.init:
	.type		$str$27,@object
	.size		$str$27,($str$28 - $str$27)
$str$27:
        /*0000*/ 	.byte	0x28, 0x61, 0x64, 0x64, 0x72, 0x65, 0x73, 0x73, 0x20, 0x26, 0x20, 0x6d, 0x61, 0x73, 0x6b, 0x29
        /*0010*/ 	.byte	0x20, 0x3d, 0x3d, 0x20, 0x30, 0x00
	.type		$str$28,@object
	.size		$str$28,($str$26 - $str$28)
$str$28:
        /*0016*/ 	.byte	0x2f, 0x74, 0x6d, 0x70, 0x2f, 0x63, 0x75, 0x74, 0x6c, 0x61, 0x73, 0x73, 0x5f, 0x73, 0x77, 0x65
        /*0026*/ 	.byte	0x65, 0x70, 0x5f, 0x73, 0x72, 0x63, 0x2f, 0x69, 0x6e, 0x63, 0x6c, 0x75, 0x64, 0x65, 0x2f, 0x63
        /*0036*/ 	.byte	0x75, 0x74, 0x65, 0x2f, 0x70, 0x6f, 0x69, 0x6e, 0x74, 0x65, 0x72, 0x5f, 0x66, 0x6c, 0x61, 0x67
        /*0046*/ 	.byte	0x67, 0x65, 0x64, 0x2e, 0x68, 0x70, 0x70, 0x00
	.type		$str$26,@object
	.size		$str$26,($str$25 - $str$26)
$str$26:
        /*004e*/ 	.byte	0x2f, 0x74, 0x6d, 0x70, 0x2f, 0x63, 0x75, 0x74, 0x6c, 0x61, 0x73, 0x73, 0x5f, 0x73, 0x77, 0x65
        /*005e*/ 	.byte	0x65, 0x70, 0x5f, 0x73, 0x72, 0x63, 0x2f, 0x69, 0x6e, 0x63, 0x6c, 0x75, 0x64, 0x65, 0x2f, 0x63
        /*006e*/ 	.byte	0x75, 0x74, 0x65, 0x2f, 0x61, 0x74, 0x6f, 0x6d, 0x2f, 0x63, 0x6f, 0x70, 0x79, 0x5f, 0x74, 0x72
        /*007e*/ 	.byte	0x61, 0x69, 0x74, 0x73, 0x5f, 0x73, 0x6d, 0x31, 0x30, 0x30, 0x2e, 0x68, 0x70, 0x70, 0x00
	.type		$str$25,@object
	.size		$str$25,(__unnamed_1 - $str$25)
$str$25:
        /*008d*/ 	.byte	0x28, 0x28, 0x75, 0x69, 0x6e, 0x74, 0x33, 0x32, 0x5f, 0x74, 0x28, 0x74, 0x68, 0x72, 0x65, 0x61
        /*009d*/ 	.byte	0x64, 0x49, 0x64, 0x78, 0x2e, 0x78, 0x29, 0x20, 0x2f, 0x20, 0x33, 0x32, 0x29, 0x20, 0x25, 0x20
        /*00ad*/ 	.byte	0x34, 0x29, 0x20, 0x3d, 0x3d, 0x20, 0x28, 0x28, 0x28, 0x74, 0x6d, 0x65, 0x6d, 0x5f, 0x61, 0x64
        /*00bd*/ 	.byte	0x64, 0x72, 0x20, 0x3e, 0x3e, 0x20, 0x31, 0x36, 0x29, 0x20, 0x2f, 0x20, 0x33, 0x32, 0x29, 0x20
        /*00cd*/ 	.byte	0x25, 0x20, 0x34, 0x29, 0x00
	.type		__unnamed_1,@object
	.size		__unnamed_1,(__unnamed_2 - __unnamed_1)
__unnamed_1:
        /*00d2*/ 	.byte	0x61, 0x75, 0x74, 0x6f, 0x20, 0x63, 0x75, 0x74, 0x65, 0x3a, 0x3a, 0x61, 0x73, 0x5f, 0x70, 0x6f
        /* <DEDUP_REMOVED lines=24> */
        /*0262*/ 	.byte	0x3c, 0x34, 0x30, 0x39, 0x36, 0x3e, 0x3e, 0x3e, 0x3e, 0x5d, 0x00
	.type		__unnamed_2,@object
	.size		__unnamed_2,(.L_2 - __unnamed_2)
__unnamed_2:
        /* <DEDUP_REMOVED lines=40> */
        /*04ed*/ 	.byte	0x74, 0x65, 0x3a, 0x3a, 0x43, 0x3c, 0x30, 0x3e, 0x3e, 0x3e, 0x3e, 0x5d, 0x00
.L_2:


//--------------------- .nv.shared._ZN7cutlass13device_kernelINS_4gemm6kernel13GemmUniversalIN4cute5tupleIJiiiiEEENS1_10collective13CollectiveMmaINS1_35MainloopSm100TmaUmmaWarpSpecializedILi54ELi2ELi4ENS5_IJNS4_1CILi2EEENSA_ILi4EEENSA_ILi1EEEEEEEENS5_IJNSA_ILi64EEESG_NSA_ILi32EEEEEENS_12float_e5m2_tENS5_IJlSD_lEEESJ_SK_NS4_8TiledMMAINS4_8MMA_AtomIJNS4_10MMA_TraitsINS4_19SM100_MMA_F8F6F4_SSEJSJ_SJ_fSG_SG_NS4_17integral_constantINS4_4UMMA5MajorELSR_0EEESS_NSP_INSQ_7ScaleInELST_0EEESU_EEEEEENS4_6LayoutINS5_IJSD_SD_SD_EEENS5_IJNSA_ILi0EEESZ_SZ_EEEEENS5_IJNS4_10UnderscoreES12_S12_EEEEENS4_23SM90_TMA_LOAD_MULTICASTENS4_14ComposedLayoutINS4_7SwizzleILi1ELi4ELi3EEENS4_18smem_ptr_flag_bitsILi8EEENSX_INS5_IJNSA_ILi8EEESH_EEENS5_IJSH_SD_EEEEEEEvNS4_8identityES15_S1F_vS1G_EENS_8epilogue10collective18CollectiveEpilogueINS1I_23Sm100TmaWarpSpecializedILi1ELi1ELi32ELb0ELb0EEEJSI_NS5_IJNSX_ISG_SD_EES1N_EEESJ_SK_SJ_SK_NS1I_6fusion15FusionCallbacksIS1M_NS1P_17LinearCombinationISJ_fSJ_fLNS_15FloatRoundStyleE2EEESI_S1O_JEEENS4_5SM1004TMEM4LOAD26SM100_TMEM_LOAD_16dp32b32xENS4_13SM90_TMA_LOADENS16_INS17_ILi2ELi4ELi3EEES1A_NSX_INS5_IJS1B_SG_EEENS5_IJSG_SD_EEEEEEENS4_39AutoVectorizingCopyWithAssumedAlignmentILi128EEENS4_14SM90_TMA_STOREES24_S26_S26_EEEvvEEEEvNT_6ParamsE --------------------------
	.section	.nv.shared._ZN7cutlass13device_kernelINS_4gemm6kernel13GemmUniversalIN4cute5tupleIJiiiiEEENS1_10collective13CollectiveMmaINS1_35MainloopSm100TmaUmmaWarpSpecializedILi54ELi2ELi4ENS5_IJNS4_1CILi2EEENSA_ILi4EEENSA_ILi1EEEEEEEENS5_IJNSA_ILi64EEESG_NSA_ILi32EEEEEENS_12float_e5m2_tENS5_IJlSD_lEEESJ_SK_NS4_8TiledMMAINS4_8MMA_AtomIJNS4_10MMA_TraitsINS4_19SM100_MMA_F8F6F4_SSEJSJ_SJ_fSG_SG_NS4_17integral_constantINS4_4UMMA5MajorELSR_0EEESS_NSP_INSQ_7ScaleInELST_0EEESU_EEEEEENS4_6LayoutINS5_IJSD_SD_SD_EEENS5_IJNSA_ILi0EEESZ_SZ_EEEEENS5_IJNS4_10UnderscoreES12_S12_EEEEENS4_23SM90_TMA_LOAD_MULTICASTENS4_14ComposedLayoutINS4_7SwizzleILi1ELi4ELi3EEENS4_18smem_ptr_flag_bitsILi8EEENSX_INS5_IJNSA_ILi8EEESH_EEENS5_IJSH_SD_EEEEEEEvNS4_8identityES15_S1F_vS1G_EENS_8epilogue10collective18CollectiveEpilogueINS1I_23Sm100TmaWarpSpecializedILi1ELi1ELi32ELb0ELb0EEEJSI_NS5_IJNSX_ISG_SD_EES1N_EEESJ_SK_SJ_SK_NS1I_6fusion15FusionCallbacksIS1M_NS1P_17LinearCombinationISJ_fSJ_fLNS_15FloatRoundStyleE2EEESI_S1O_JEEENS4_5SM1004TMEM4LOAD26SM100_TMEM_LOAD_16dp32b32xENS4_13SM90_TMA_LOADENS16_INS17_ILi2ELi4ELi3EEES1A_NSX_INS5_IJS1B_SG_EEENS5_IJSG_SD_EEEEEEENS4_39AutoVectorizingCopyWithAssumedAlignmentILi128EEENS4_14SM90_TMA_STOREES24_S26_S26_EEEvvEEEEvNT_6ParamsE,"aw",@nobits
	.sectionflags	@""
	.align	16
	.zero		1024


//--------------------- .nv.shared.reserved.0     --------------------------
	.section	.nv.shared.reserved.0,"aw",@nobits
	.weak		__nv_reservedSMEM_offset_0_alias
	.size		__nv_reservedSMEM_offset_0_alias, 0, 64
	.other		__nv_reservedSMEM_offset_0_alias,@"STO_CUDA_RESERVED_SHARED STV_DEFAULT"
__nv_reservedSMEM_offset_0_alias:
	.zero		0
.nv.shared.reserved.0:
	.zero		64
	.weak		__nv_reservedSMEM_tcgen05_partition
	.type		__nv_reservedSMEM_tcgen05_partition,@object
	.size		__nv_reservedSMEM_tcgen05_partition,(.L_0 - __nv_reservedSMEM_tcgen05_partition)
__nv_reservedSMEM_tcgen05_partition:
	.zero		32
.L_0:


//--------------------- .nv.global                --------------------------
	.section	.nv.global,"aw",@nobits
.nv.global:
	.type		_ZN40_INTERNAL_2d0b43b5_4_k_cu_22b1477a_178374cute1_E,@object
	.size		_ZN40_INTERNAL_2d0b43b5_4_k_cu_22b1477a_178374cute1_E,(_ZN40_INTERNAL_2d0b43b5_4_k_cu_22b1477a_178374cuda3std3__45__cpo6cbeginE - _ZN40_INTERNAL_2d0b43b5_4_k_cu_22b1477a_178374cute1_E)
_ZN40_INTERNAL_2d0b43b5_4_k_cu_22b1477a_178374cute1_E:
	.zero		1
	.type		_ZN40_INTERNAL_2d0b43b5_4_k_cu_22b1477a_178374cuda3std3__45__cpo6cbeginE,@object
	.size		_ZN40_INTERNAL_2d0b43b5_4_k_cu_22b1477a_178374cuda3std3__45__cpo6cbeginE,(_ZN40_INTERNAL_2d0b43b5_4_k_cu_22b1477a_178374cuda3std3__48in_placeE - _ZN40_INTERNAL_2d0b43b5_4_k_cu_22b1477a_178374cuda3std3__45__cpo6cbeginE)
_ZN40_INTERNAL_2d0b43b5_4_k_cu_22b1477a_178374cuda3std3__45__cpo6cbeginE:
	.zero		1
	.type		_ZN40_INTERNAL_2d0b43b5_4_k_cu_22b1477a_178374cuda3std3__48in_placeE,@object
	.size		_ZN40_INTERNAL_2d0b43b5_4_k_cu_22b1477a_178374cuda3std3__48in_placeE,(_ZN40_INTERNAL_2d0b43b5_4_k_cu_22b1477a_178374cuda3std6ranges3__45__cpo9iter_moveE - _ZN40_INTERNAL_2d0b43b5_4_k_cu_22b1477a_178374cuda3std3__48in_placeE)
_ZN40_INTERNAL_2d0b43b5_4_k_cu_22b1477a_178374cuda3std3__48in_placeE:
	.zero		1
	.type		_ZN40_INTERNAL_2d0b43b5_4_k_cu_22b1477a_178374cuda3std6ranges3__45__cpo9iter_moveE,@object
	.size		_ZN40_INTERNAL_2d0b43b5_4_k_cu_22b1477a_178374cuda3std6ranges3__45__cpo9iter_moveE,(_ZN40_INTERNAL_2d0b43b5_4_k_cu_22b1477a_178374cuda3std3__45__cpo5beginE - _ZN40_INTERNAL_2d0b43b5_4_k_cu_22b1477a_178374cuda3std6ranges3__45__cpo9iter_moveE)
_ZN40_INTERNAL_2d0b43b5_4_k_cu_22b1477a_178374cuda3std6ranges3__45__cpo9iter_moveE:
	.zero		1
	.type		_ZN40_INTERNAL_2d0b43b5_4_k_cu_22b1477a_178374cuda3std3__45__cpo5beginE,@object
	.size		_ZN40_INTERNAL_2d0b43b5_4_k_cu_22b1477a_178374cuda3std3__45__cpo5beginE,(_ZN40_INTERNAL_2d0b43b5_4_k_cu_22b1477a_178374cuda3std3__442_GLOBAL__N__2d0b43b5_4_k_cu_22b1477a_178376ignoreE - _ZN40_INTERNAL_2d0b43b5_4_k_cu_22b1477a_178374cuda3std3__45__cpo5beginE)
_ZN40_INTERNAL_2d0b43b5_4_k_cu_22b1477a_178374cuda3std3__45__cpo5beginE:
	.zero		1
	.type		_ZN40_INTERNAL_2d0b43b5_4_k_cu_22b1477a_178374cuda3std3__442_GLOBAL__N__2d0b43b5_4_k_cu_22b1477a_178376ignoreE,@object
	.size		_ZN40_INTERNAL_2d0b43b5_4_k_cu_22b1477a_178374cuda3std3__442_GLOBAL__N__2d0b43b5_4_k_cu_22b1477a_178376ignoreE,(_ZN40_INTERNAL_2d0b43b5_4_k_cu_22b1477a_178374cute7productE - _ZN40_INTERNAL_2d0b43b5_4_k_cu_22b1477a_178374cuda3std3__442_GLOBAL__N__2d0b43b5_4_k_cu_22b1477a_178376ignoreE)
_ZN40_INTERNAL_2d0b43b5_4_k_cu_22b1477a_178374cuda3std3__442_GLOBAL__N__2d0b43b5_4_k_cu_22b1477a_178376ignoreE:
	.zero		1
	.type		_ZN40_INTERNAL_2d0b43b5_4_k_cu_22b1477a_178374cute7productE,@object
	.size		_ZN40_INTERNAL_2d0b43b5_4_k_cu_22b1477a_178374cute7productE,(_ZN40_INTERNAL_2d0b43b5_4_k_cu_22b1477a_178374cuda3std3__45__cpo3endE - _ZN40_INTERNAL_2d0b43b5_4_k_cu_22b1477a_178374cute7productE)
_ZN40_INTERNAL_2d0b43b5_4_k_cu_22b1477a_178374cute7productE:
	.zero		1
	.type		_ZN40_INTERNAL_2d0b43b5_4_k_cu_22b1477a_178374cuda3std3__45__cpo3endE,@object
	.size		_ZN40_INTERNAL_2d0b43b5_4_k_cu_22b1477a_178374cuda3std3__45__cpo3endE,(_ZN40_INTERNAL_2d0b43b5_4_k_cu_22b1477a_178374cuda3std3__419piecewise_constructE - _ZN40_INTERNAL_2d0b43b5_4_k_cu_22b1477a_178374cuda3std3__45__cpo3endE)
_ZN40_INTERNAL_2d0b43b5_4_k_cu_22b1477a_178374cuda3std3__45__cpo3endE:
	.zero		1
	.type		_ZN40_INTERNAL_2d0b43b5_4_k_cu_22b1477a_178374cuda3std3__419piecewise_constructE,@object
	.size		_ZN40_INTERNAL_2d0b43b5_4_k_cu_22b1477a_178374cuda3std3__419piecewise_constructE,(_ZN40_INTERNAL_2d0b43b5_4_k_cu_22b1477a_178374cuda3std3__45__cpo4cendE - _ZN40_INTERNAL_2d0b43b5_4_k_cu_22b1477a_178374cuda3std3__419piecewise_constructE)
_ZN40_INTERNAL_2d0b43b5_4_k_cu_22b1477a_178374cuda3std3__419piecewise_constructE:
	.zero		1
	.type		_ZN40_INTERNAL_2d0b43b5_4_k_cu_22b1477a_178374cuda3std3__45__cpo4cendE,@object
	.size		_ZN40_INTERNAL_2d0b43b5_4_k_cu_22b1477a_178374cuda3std3__45__cpo4cendE,(_ZN40_INTERNAL_2d0b43b5_4_k_cu_22b1477a_178374cuda3std6ranges3__45__cpo4swapE - _ZN40_INTERNAL_2d0b43b5_4_k_cu_22b1477a_178374cuda3std3__45__cpo4cendE)
_ZN40_INTERNAL_2d0b43b5_4_k_cu_22b1477a_178374cuda3std3__45__cpo4cendE:
	.zero		1
	.type		_ZN40_INTERNAL_2d0b43b5_4_k_cu_22b1477a_178374cuda3std6ranges3__45__cpo4swapE,@object
	.size		_ZN40_INTERNAL_2d0b43b5_4_k_cu_22b1477a_178374cuda3std6ranges3__45__cpo4swapE,(.L_10 - _ZN40_INTERNAL_2d0b43b5_4_k_cu_22b1477a_178374cuda3std6ranges3__45__cpo4swapE)
_ZN40_INTERNAL_2d0b43b5_4_k_cu_22b1477a_178374cuda3std6ranges3__45__cpo4swapE:
	.zero		1
.L_10:


//--------------------- .nv.constant0._ZN7cutlass13device_kernelINS_4gemm6kernel13GemmUniversalIN4cute5tupleIJiiiiEEENS1_10collective13CollectiveMmaINS1_35MainloopSm100TmaUmmaWarpSpecializedILi54ELi2ELi4ENS5_IJNS4_1CILi2EEENSA_ILi4EEENSA_ILi1EEEEEEEENS5_IJNSA_ILi64EEESG_NSA_ILi32EEEEEENS_12float_e5m2_tENS5_IJlSD_lEEESJ_SK_NS4_8TiledMMAINS4_8MMA_AtomIJNS4_10MMA_TraitsINS4_19SM100_MMA_F8F6F4_SSEJSJ_SJ_fSG_SG_NS4_17integral_constantINS4_4UMMA5MajorELSR_0EEESS_NSP_INSQ_7ScaleInELST_0EEESU_EEEEEENS4_6LayoutINS5_IJSD_SD_SD_EEENS5_IJNSA_ILi0EEESZ_SZ_EEEEENS5_IJNS4_10UnderscoreES12_S12_EEEEENS4_23SM90_TMA_LOAD_MULTICASTENS4_14ComposedLayoutINS4_7SwizzleILi1ELi4ELi3EEENS4_18smem_ptr_flag_bitsILi8EEENSX_INS5_IJNSA_ILi8EEESH_EEENS5_IJSH_SD_EEEEEEEvNS4_8identityES15_S1F_vS1G_EENS_8epilogue10collective18CollectiveEpilogueINS1I_23Sm100TmaWarpSpecializedILi1ELi1ELi32ELb0ELb0EEEJSI_NS5_IJNSX_ISG_SD_EES1N_EEESJ_SK_SJ_SK_NS1I_6fusion15FusionCallbacksIS1M_NS1P_17LinearCombinationISJ_fSJ_fLNS_15FloatRoundStyleE2EEESI_S1O_JEEENS4_5SM1004TMEM4LOAD26SM100_TMEM_LOAD_16dp32b32xENS4_13SM90_TMA_LOADENS16_INS17_ILi2ELi4ELi3EEES1A_NSX_INS5_IJS1B_SG_EEENS5_IJSG_SD_EEEEEEENS4_39AutoVectorizingCopyWithAssumedAlignmentILi128EEENS4_14SM90_TMA_STOREES24_S26_S26_EEEvvEEEEvNT_6ParamsE --------------------------
	.section	.nv.constant0._ZN7cutlass13device_kernelINS_4gemm6kernel13GemmUniversalIN4cute5tupleIJiiiiEEENS1_10collective13CollectiveMmaINS1_35MainloopSm100TmaUmmaWarpSpecializedILi54ELi2ELi4ENS5_IJNS4_1CILi2EEENSA_ILi4EEENSA_ILi1EEEEEEEENS5_IJNSA_ILi64EEESG_NSA_ILi32EEEEEENS_12float_e5m2_tENS5_IJlSD_lEEESJ_SK_NS4_8TiledMMAINS4_8MMA_AtomIJNS4_10MMA_TraitsINS4_19SM100_MMA_F8F6F4_SSEJSJ_SJ_fSG_SG_NS4_17integral_constantINS4_4UMMA5MajorELSR_0EEESS_NSP_INSQ_7ScaleInELST_0EEESU_EEEEEENS4_6LayoutINS5_IJSD_SD_SD_EEENS5_IJNSA_ILi0EEESZ_SZ_EEEEENS5_IJNS4_10UnderscoreES12_S12_EEEEENS4_23SM90_TMA_LOAD_MULTICASTENS4_14ComposedLayoutINS4_7SwizzleILi1ELi4ELi3EEENS4_18smem_ptr_flag_bitsILi8EEENSX_INS5_IJNSA_ILi8EEESH_EEENS5_IJSH_SD_EEEEEEEvNS4_8identityES15_S1F_vS1G_EENS_8epilogue10collective18CollectiveEpilogueINS1I_23Sm100TmaWarpSpecializedILi1ELi1ELi32ELb0ELb0EEEJSI_NS5_IJNSX_ISG_SD_EES1N_EEESJ_SK_SJ_SK_NS1I_6fusion15FusionCallbacksIS1M_NS1P_17LinearCombinationISJ_fSJ_fLNS_15FloatRoundStyleE2EEESI_S1O_JEEENS4_5SM1004TMEM4LOAD26SM100_TMEM_LOAD_16dp32b32xENS4_13SM90_TMA_LOADENS16_INS17_ILi2ELi4ELi3EEES1A_NSX_INS5_IJS1B_SG_EEENS5_IJSG_SD_EEEEEEENS4_39AutoVectorizingCopyWithAssumedAlignmentILi128EEENS4_14SM90_TMA_STOREES24_S26_S26_EEEvvEEEEvNT_6ParamsE,"a",@progbits
	.sectionflags	@""
	.align	4
.nv.constant0._ZN7cutlass13device_kernelINS_4gemm6kernel13GemmUniversalIN4cute5tupleIJiiiiEEENS1_10collective13CollectiveMmaINS1_35MainloopSm100TmaUmmaWarpSpecializedILi54ELi2ELi4ENS5_IJNS4_1CILi2EEENSA_ILi4EEENSA_ILi1EEEEEEEENS5_IJNSA_ILi64EEESG_NSA_ILi32EEEEEENS_12float_e5m2_tENS5_IJlSD_lEEESJ_SK_NS4_8TiledMMAINS4_8MMA_AtomIJNS4_10MMA_TraitsINS4_19SM100_MMA_F8F6F4_SSEJSJ_SJ_fSG_SG_NS4_17integral_constantINS4_4UMMA5MajorELSR_0EEESS_NSP_INSQ_7ScaleInELST_0EEESU_EEEEEENS4_6LayoutINS5_IJSD_SD_SD_EEENS5_IJNSA_ILi0EEESZ_SZ_EEEEENS5_IJNS4_10UnderscoreES12_S12_EEEEENS4_23SM90_TMA_LOAD_MULTICASTENS4_14ComposedLayoutINS4_7SwizzleILi1ELi4ELi3EEENS4_18smem_ptr_flag_bitsILi8EEENSX_INS5_IJNSA_ILi8EEESH_EEENS5_IJSH_SD_EEEEEEEvNS4_8identityES15_S1F_vS1G_EENS_8epilogue10collective18CollectiveEpilogueINS1I_23Sm100TmaWarpSpecializedILi1ELi1ELi32ELb0ELb0EEEJSI_NS5_IJNSX_ISG_SD_EES1N_EEESJ_SK_SJ_SK_NS1I_6fusion15FusionCallbacksIS1M_NS1P_17LinearCombinationISJ_fSJ_fLNS_15FloatRoundStyleE2EEESI_S1O_JEEENS4_5SM1004TMEM4LOAD26SM100_TMEM_LOAD_16dp32b32xENS4_13SM90_TMA_LOADENS16_INS17_ILi2ELi4ELi3EEES1A_NSX_INS5_IJS1B_SG_EEENS5_IJSG_SD_EEEEEEENS4_39AutoVectorizingCopyWithAssumedAlignmentILi128EEENS4_14SM90_TMA_STOREES24_S26_S26_EEEvvEEEEvNT_6ParamsE:
	.zero		2944


//--------------------- SYMBOLS --------------------------

	.type		.nv.reservedSmem.offset0,@object
	.size		.nv.reservedSmem.offset0,0x4
	.type		.nv.reservedSmem.cap,@object
	.size		.nv.reservedSmem.cap,0x4
	.type		__assertfail,@function
